def matmul_kernel(
    a_ptr,
    b_ptr,
    c_ptr,
    M,
    N,
    K,
    stride_am,
    stride_ak,
    stride_bk,
    stride_bn,
    stride_cm,
    stride_cn,
    BLOCK_M: tl.constexpr,
    BLOCK_N: tl.constexpr,
    BLOCK_K: tl.constexpr,
    GROUP_M: tl.constexpr,
):
    pid = tl.program_id(axis=0)
    num_pid_m = tl.cdiv(M, BLOCK_M)
    num_pid_n = tl.cdiv(N, BLOCK_N)
    num_pid_in_group = GROUP_M * num_pid_n
    group_id = pid // num_pid_in_group
    first_pid_m = group_id * GROUP_M
    group_size_m = min(num_pid_m - first_pid_m, GROUP_M)
    pid_m = first_pid_m + ((pid % num_pid_in_group) % group_size_m)
    pid_n = (pid % num_pid_in_group) // group_size_m

    offs_am = (pid_m * BLOCK_M + tl.arange(0, BLOCK_M)) % M
    offs_bn = (pid_n * BLOCK_N + tl.arange(0, BLOCK_N)) % N
    offs_k = tl.arange(0, BLOCK_K)
    a_ptrs = a_ptr + offs_am[:, None] * stride_am + offs_k[None, :] * stride_ak
    b_ptrs = b_ptr + offs_k[:, None] * stride_bk + offs_bn[None, :] * stride_bn

    acc = tl.zeros((BLOCK_M, BLOCK_N), dtype=tl.float32)
    for kk in range(0, tl.cdiv(K, BLOCK_K)):
        a = tl.load(a_ptrs, mask=offs_k[None, :] < K - kk * BLOCK_K, other=0.0)
        b = tl.load(b_ptrs, mask=offs_k[:, None] < K - kk * BLOCK_K, other=0.0)
        acc = tl.dot(a, b, acc)
        a_ptrs += BLOCK_K * stride_ak
        b_ptrs += BLOCK_K * stride_bk

    c = acc.to(c_ptr.dtype.element_ty)
    offs_cm = pid_m * BLOCK_M + tl.arange(0, BLOCK_M)
    offs_cn = pid_n * BLOCK_N + tl.arange(0, BLOCK_N)
    c_ptrs = c_ptr + offs_cm[:, None] * stride_cm + offs_cn[None, :] * stride_cn
    mask = (offs_cm[:, None] < M) & (offs_cn[None, :] < N)
    tl.store(c_ptrs, c, mask=mask)

# config = {"BLOCK_K": 32, "BLOCK_M": 64, "BLOCK_N": 256, "GROUP_M": 1, "arch": "sm_100", "dtype": "fp16", "num_ctas": 1, "num_stages": 3, "num_warps": 4}
# arch = sm_100


// ===== COMPILED SASS (sm_100a) =====

	.target	sm_100a

	.elftype	@"ET_EXEC"


//--------------------- .note.nv.tkinfo           --------------------------
	.section	.note.nv.tkinfo,"",@"SHT_NOTE"
	.sectionflags	@"SHF_NOTE_NV_TKINFO"
	.tkinfo
        /*0018*/ 	.word	0x00000081
        /*0030*/ 	.string	""
        /*0030*/ 	.string	"ptxas-blackwell"
        /*0030*/ 	.string	"Cuda compilation tools, release 12.9, V12.9.86"
        /*0030*/ 	.string	"Build cuda_12.9.r12.9/compiler.36037853_0"
        /*0030*/ 	.string	"-v  -suppress-debug-info  -lineinfo  -arch sm_100a "



//--------------------- .note.nv.cuver            --------------------------
	.section	.note.nv.cuver,"",@"SHT_NOTE"
	.sectionflags	@"SHF_NOTE_NV_CUVER"
        /*0018*/ 	.short	0x0001
        /*001a*/ 	.short	0x0064
        /*001c*/ 	.short	0x0001
        /*001e*/ 	.short	0x0000
        /*0020*/ 	.short	0x0001
        /*0022*/ 	.short	0x0000


//--------------------- .nv.info                  --------------------------
	.section	.nv.info,"",@"SHT_CUDA_INFO"
	.align	4


	//----- nvinfo : EIATTR_REGCOUNT
	.align		4
        /*0000*/ 	.byte	0x04, 0x2f
        /*0002*/ 	.short	(.L_4 - .L_3)
	.align		4
.L_3:
        /*0004*/ 	.word	index@(matmul_kernel)
        /*0008*/ 	.word	0x000000ff


	//----- nvinfo : EIATTR_FRAME_SIZE
	.align		4
.L_4:
        /*000c*/ 	.byte	0x04, 0x11
        /*000e*/ 	.short	(.L_6 - .L_5)
	.align		4
.L_5:
        /*0010*/ 	.word	index@($__internal_2_$__cuda_sm10x_tcgen05_guardrail_trap_unallocated_columns_being_dealloced)
        /*0014*/ 	.word	0x00000000


	//----- nvinfo : EIATTR_FRAME_SIZE
	.align		4
.L_6:
        /*0018*/ 	.byte	0x04, 0x11
        /*001a*/ 	.short	(.L_8 - .L_7)
	.align		4
.L_7:
        /*001c*/ 	.word	index@($__internal_1_$__cuda_sm10x_tcgen05_guardrail_trap_phase_invalid_during_alloc)
        /*0020*/ 	.word	0x00000000


	//----- nvinfo : EIATTR_FRAME_SIZE
	.align		4
.L_8:
        /*0024*/ 	.byte	0x04, 0x11
        /*0026*/ 	.short	(.L_10 - .L_9)
	.align		4
.L_9:
        /*0028*/ 	.word	index@($__internal_0_$__cuda_sm10x_tcgen05_guardrail_trap_col_being_dealloced_not_returned_by_alloc)
        /*002c*/ 	.word	0x00000000


	//----- nvinfo : EIATTR_FRAME_SIZE
	.align		4
.L_10:
        /*0030*/ 	.byte	0x04, 0x11
        /*0032*/ 	.short	(.L_12 - .L_11)
	.align		4
.L_11:
        /*0034*/ 	.word	index@(matmul_kernel)
        /*0038*/ 	.word	0x00000000


	//----- nvinfo : EIATTR_MIN_STACK_SIZE
	.align		4
.L_12:
        /*003c*/ 	.byte	0x04, 0x12
        /*003e*/ 	.short	(.L_14 - .L_13)
	.align		4
.L_13:
        /*0040*/ 	.word	index@(matmul_kernel)
        /*0044*/ 	.word	0x00000000
.L_14:


//--------------------- .nv.info.matmul_kernel    --------------------------
	.section	.nv.info.matmul_kernel,"",@"SHT_CUDA_INFO"
	.sectionflags	@""
	.align	4


	//----- nvinfo : EIATTR_CUDA_API_VERSION
	.align		4
        /*0000*/ 	.byte	0x04, 0x37
        /*0002*/ 	.short	(.L_16 - .L_15)
.L_15:
        /*0004*/ 	.word	0x00000081


	//----- nvinfo : EIATTR_KPARAM_INFO
	.align		4
.L_16:
        /*0008*/ 	.byte	0x04, 0x17
        /*000a*/ 	.short	(.L_18 - .L_17)
.L_17:
        /*000c*/ 	.word	0x00000000
        /*0010*/ 	.short	0x000d
        /*0012*/ 	.short	0x0048
        /*0014*/ 	.byte	0x00, 0xf4, 0x21, 0x00


	//----- nvinfo : EIATTR_KPARAM_INFO
	.align		4
.L_18:
        /*0018*/ 	.byte	0x04, 0x17
        /*001a*/ 	.short	(.L_20 - .L_19)
.L_19:
        /*001c*/ 	.word	0x00000000
        /*0020*/ 	.short	0x000c
        /*0022*/ 	.short	0x0040
        /*0024*/ 	.byte	0x00, 0xf4, 0x21, 0x00


	//----- nvinfo : EIATTR_KPARAM_INFO
	.align		4
.L_20:
        /*0028*/ 	.byte	0x04, 0x17
        /*002a*/ 	.short	(.L_22 - .L_21)
.L_21:
        /*002c*/ 	.word	0x00000000
        /*0030*/ 	.short	0x000b
        /*0032*/ 	.short	0x0038
        /*0034*/ 	.byte	0x00, 0xf0, 0x11, 0x00


	//----- nvinfo : EIATTR_KPARAM_INFO
	.align		4
.L_22:
        /*0038*/ 	.byte	0x04, 0x17
        /*003a*/ 	.short	(.L_24 - .L_23)
.L_23:
        /*003c*/ 	.word	0x00000000
        /*0040*/ 	.short	0x000a
        /*0042*/ 	.short	0x0034
        /*0044*/ 	.byte	0x00, 0xf0, 0x11, 0x00


	//----- nvinfo : EIATTR_KPARAM_INFO
	.align		4
.L_24:
        /*0048*/ 	.byte	0x04, 0x17
        /*004a*/ 	.short	(.L_26 - .L_25)
.L_25:
        /*004c*/ 	.word	0x00000000
        /*0050*/ 	.short	0x0009
        /*0052*/ 	.short	0x0030
        /*0054*/ 	.byte	0x00, 0xf0, 0x11, 0x00


	//----- nvinfo : EIATTR_KPARAM_INFO
	.align		4
.L_26:
        /*0058*/ 	.byte	0x04, 0x17
        /*005a*/ 	.short	(.L_28 - .L_27)
.L_27:
        /*005c*/ 	.word	0x00000000
        /*0060*/ 	.short	0x0008
        /*0062*/ 	.short	0x002c
        /*0064*/ 	.byte	0x00, 0xf0, 0x11, 0x00


	//----- nvinfo : EIATTR_KPARAM_INFO
	.align		4
.L_28:
        /*0068*/ 	.byte	0x04, 0x17
        /*006a*/ 	.short	(.L_30 - .L_29)
.L_29:
        /*006c*/ 	.word	0x00000000
        /*0070*/ 	.short	0x0007
        /*0072*/ 	.short	0x0028
        /*0074*/ 	.byte	0x00, 0xf0, 0x11, 0x00


	//----- nvinfo : EIATTR_KPARAM_INFO
	.align		4
.L_30:
        /*0078*/ 	.byte	0x04, 0x17
        /*007a*/ 	.short	(.L_32 - .L_31)
.L_31:
        /*007c*/ 	.word	0x00000000
        /*0080*/ 	.short	0x0006
        /*0082*/ 	.short	0x0024
        /*0084*/ 	.byte	0x00, 0xf0, 0x11, 0x00


	//----- nvinfo : EIATTR_KPARAM_INFO
	.align		4
.L_32:
        /*0088*/ 	.byte	0x04, 0x17
        /*008a*/ 	.short	(.L_34 - .L_33)
.L_33:
        /*008c*/ 	.word	0x00000000
        /*0090*/ 	.short	0x0005
        /*0092*/ 	.short	0x0020
        /*0094*/ 	.byte	0x00, 0xf0, 0x11, 0x00


	//----- nvinfo : EIATTR_KPARAM_INFO
	.align		4
.L_34:
        /*0098*/ 	.byte	0x04, 0x17
        /*009a*/ 	.short	(.L_36 - .L_35)
.L_35:
        /*009c*/ 	.word	0x00000000
        /*00a0*/ 	.short	0x0004
        /*00a2*/ 	.short	0x001c
        /*00a4*/ 	.byte	0x00, 0xf0, 0x11, 0x00


	//----- nvinfo : EIATTR_KPARAM_INFO
	.align		4
.L_36:
        /*00a8*/ 	.byte	0x04, 0x17
        /*00aa*/ 	.short	(.L_38 - .L_37)
.L_37:
        /*00ac*/ 	.word	0x00000000
        /*00b0*/ 	.short	0x0003
        /*00b2*/ 	.short	0x0018
        /*00b4*/ 	.byte	0x00, 0xf0, 0x11, 0x00


	//----- nvinfo : EIATTR_KPARAM_INFO
	.align		4
.L_38:
        /*00b8*/ 	.byte	0x04, 0x17
        /*00ba*/ 	.short	(.L_40 - .L_39)
.L_39:
        /*00bc*/ 	.word	0x00000000
        /*00c0*/ 	.short	0x0002
        /*00c2*/ 	.short	0x0010
        /*00c4*/ 	.byte	0x00, 0xf4, 0x21, 0x00


	//----- nvinfo : EIATTR_KPARAM_INFO
	.align		4
.L_40:
        /*00c8*/ 	.byte	0x04, 0x17
        /*00ca*/ 	.short	(.L_42 - .L_41)
.L_41:
        /*00cc*/ 	.word	0x00000000
        /*00d0*/ 	.short	0x0001
        /*00d2*/ 	.short	0x0008
        /*00d4*/ 	.byte	0x00, 0xf4, 0x21, 0x00


	//----- nvinfo : EIATTR_KPARAM_INFO
	.align		4
.L_42:
        /*00d8*/ 	.byte	0x04, 0x17
        /*00da*/ 	.short	(.L_44 - .L_43)
.L_43:
        /*00dc*/ 	.word	0x00000000
        /*00e0*/ 	.short	0x0000
        /*00e2*/ 	.short	0x0000
        /*00e4*/ 	.byte	0x00, 0xf4, 0x21, 0x00


	//----- nvinfo : EIATTR_AT_ENTRY_FRAGMENTS
	.align		4
.L_44:
        /*00e8*/ 	.byte	0x04, 0x4f
        /*00ea*/ 	.short	(.L_46 - .L_45)


	//   ....[0]....
.L_45:
        /*00ec*/ 	.word	0x00000004


	//----- nvinfo : EIATTR_RESERVED_SMEM_USED
	.align		4
.L_46:
        /*00f0*/ 	.byte	0x01, 0x41
	.zero		2


	//----- nvinfo : EIATTR_SPARSE_MMA_MASK
	.align		4
        /*00f4*/ 	.byte	0x03, 0x50
        /*00f6*/ 	.short	0x0000


	//----- nvinfo : EIATTR_TCGEN05_1CTA_USED
	.align		4
        /*00f8*/ 	.byte	0x01, 0x51
	.zero		2


	//----- nvinfo : EIATTR_MAXREG_COUNT
	.align		4
        /*00fc*/ 	.byte	0x03, 0x1b
        /*00fe*/ 	.short	0x00ff


	//----- nvinfo : EIATTR_NUM_BARRIERS
	.align		4
        /*0100*/ 	.byte	0x02, 0x4c
        /*0102*/ 	.byte	0x01
	.zero		1


	//----- nvinfo : EIATTR_INT_WARP_WIDE_INSTR_OFFSETS
	.align		4
        /*0104*/ 	.byte	0x04, 0x31
        /*0106*/ 	.short	(.L_48 - .L_47)


	//   ....[0]....
.L_47:
        /*0108*/ 	.word	0x00003820


	//   ....[1]....
        /*010c*/ 	.word	0x00003830


	//   ....[2]....
        /*0110*/ 	.word	0x00005030


	//   ....[3]....
        /*0114*/ 	.word	0x0000c270


	//   ....[4]....
        /*0118*/ 	.word	0x0000c2c0


	//----- nvinfo : EIATTR_COOP_GROUP_MASK_REGIDS
	.align		4
.L_48:
        /*011c*/ 	.byte	0x04, 0x29
        /*011e*/ 	.short	(.L_50 - .L_49)


	//   ....[0]....
.L_49:
        /*0120*/ 	.word	0xffffffff


	//   ....[1]....
        /*0124*/ 	.word	0xffffffff


	//   ....[2]....
        /*0128*/ 	.word	0xffffffff


	//   ....[3]....
        /*012c*/ 	.word	0xffffffff


	//----- nvinfo : EIATTR_COOP_GROUP_INSTR_OFFSETS
	.align		4
.L_50:
        /*0130*/ 	.byte	0x04, 0x28
        /*0132*/ 	.short	(.L_52 - .L_51)


	//   ....[0]....
.L_51:
        /*0134*/ 	.word	0x00000070


	//   ....[1]....
        /*0138*/ 	.word	0x00000330


	//   ....[2]....
        /*013c*/ 	.word	0x0000c100


	//   ....[3]....
        /*0140*/ 	.word	0x0000c370


	//----- nvinfo : EIATTR_VRC_CTA_INIT_COUNT
	.align		4
.L_52:
        /*0144*/ 	.byte	0x02, 0x4a
        /*0146*/ 	.byte	0x80
	.zero		1


	//----- nvinfo : EIATTR_MBARRIER_INSTR_OFFSETS
	.align		4
        /*0148*/ 	.byte	0x04, 0x39
        /*014a*/ 	.short	(.L_54 - .L_53)


	//   ....[0]....
.L_53:
        /*014c*/ 	.word	0x00003990
        /*0150*/ 	.word	0x000000ff
        /*0154*/ 	.word	0x00000000
        /*0158*/ 	.short	0x0100
        /*015a*/ 	.byte	0x0f
	.zero		1


	//   ....[1]....
        /*015c*/ 	.word	0x00005060
        /*0160*/ 	.word	0x000000ff
        /*0164*/ 	.word	0x0000a008
        /*0168*/ 	.short	0x0100
        /*016a*/ 	.byte	0x0d
	.zero		1


	//   ....[2]....
        /*016c*/ 	.word	0x00006620
        /*0170*/ 	.word	0x000000ff
        /*0174*/ 	.word	0x00000000
        /*0178*/ 	.short	0x010a
        /*017a*/ 	.byte	0x0f
	.zero		1


	//   ....[3]....
        /*017c*/ 	.word	0x00007da0
        /*0180*/ 	.word	0x000000ff
        /*0184*/ 	.word	0x00000000
        /*0188*/ 	.short	0x010a
        /*018a*/ 	.byte	0x0f
	.zero		1


	//   ....[4]....
        /*018c*/ 	.word	0x00007ed0
        /*0190*/ 	.word	0x000000ff
        /*0194*/ 	.word	0x0000a000
        /*0198*/ 	.short	0x0108
        /*019a*/ 	.byte	0x0d
	.zero		1


	//   ....[5]....
        /*019c*/ 	.word	0x00008000
        /*01a0*/ 	.word	0x000000ff
        /*01a4*/ 	.word	0x0000a008
        /*01a8*/ 	.short	0x0108
        /*01aa*/ 	.byte	0x0d
	.zero		1


	//   ....[6]....
        /*01ac*/ 	.word	0x0000c390
        /*01b0*/ 	.word	0x000000ff
        /*01b4*/ 	.word	0x00000000
        /*01b8*/ 	.short	0x010a
        /*01ba*/ 	.byte	0x0f
	.zero		1


	//   ....[7]....
        /*01bc*/ 	.word	0x0000c3c0
        /*01c0*/ 	.word	0x000000ff
        /*01c4*/ 	.word	0x00000000
        /*01c8*/ 	.short	0x010a
        /*01ca*/ 	.byte	0x0f
	.zero		1


	//----- nvinfo : EIATTR_NUM_MBARRIERS
	.align		4
.L_54:
        /*01cc*/ 	.byte	0x03, 0x38
        /*01ce*/ 	.short	0x0002


	//----- nvinfo : EIATTR_EXIT_INSTR_OFFSETS
	.align		4
        /*01d0*/ 	.byte	0x04, 0x1c
        /*01d2*/ 	.short	(.L_56 - .L_55)


	//   ....[0]....
.L_55:
        /*01d4*/ 	.word	0x0000c380


	//----- nvinfo : EIATTR_REQNTID
	.align		4
.L_56:
        /*01d8*/ 	.byte	0x04, 0x10
        /*01da*/ 	.short	(.L_58 - .L_57)
.L_57:
        /*01dc*/ 	.word	0x00000080
        /*01e0*/ 	.word	0x00000001
        /*01e4*/ 	.word	0x00000001


	//----- nvinfo : EIATTR_CRS_STACK_SIZE
	.align		4
.L_58:
        /*01e8*/ 	.byte	0x04, 0x1e
        /*01ea*/ 	.short	(.L_60 - .L_59)
.L_59:
        /*01ec*/ 	.word	0x00000000


	//----- nvinfo : EIATTR_CBANK_PARAM_SIZE
	.align		4
.L_60:
        /*01f0*/ 	.byte	0x03, 0x19
        /*01f2*/ 	.short	0x0050


	//----- nvinfo : EIATTR_PARAM_CBANK
	.align		4
        /*01f4*/ 	.byte	0x04, 0x0a
        /*01f6*/ 	.short	(.L_62 - .L_61)
	.align		4
.L_61:
        /*01f8*/ 	.word	index@(.nv.constant0.matmul_kernel)
        /*01fc*/ 	.short	0x0380
        /*01fe*/ 	.short	0x0050


	//----- nvinfo : EIATTR_SW_WAR
	.align		4
.L_62:
        /*0200*/ 	.byte	0x04, 0x36
        /*0202*/ 	.short	(.L_64 - .L_63)
.L_63:
        /*0204*/ 	.word	0x00000008
.L_64:


//--------------------- .nv.compat                --------------------------
	.section	.nv.compat,"",@"SHT_CUDA_COMPAT_INFO"
	.align	4
        /*0000*/ 	.byte	0x02, 0x02, 0x02, 0x00, 0x02, 0x05, 0x05, 0x00, 0x02, 0x03, 0x00, 0x00, 0x02, 0x06, 0x01, 0x00


//--------------------- .nv.callgraph             --------------------------
	.section	.nv.callgraph,"",@"SHT_CUDA_CALLGRAPH"
	.align	4
	.sectionentsize	8
	.align		4
        /*0000*/ 	.word	0x00000000
	.align		4
        /*0004*/ 	.word	0xffffffff
	.align		4
        /*0008*/ 	.word	0x00000000
	.align		4
        /*000c*/ 	.word	0xfffffffe
	.align		4
        /*0010*/ 	.word	0x00000000
	.align		4
        /*0014*/ 	.word	0xfffffffd
	.align		4
        /*0018*/ 	.word	0x00000000
	.align		4
        /*001c*/ 	.word	0xfffffffc


//--------------------- .text.matmul_kernel       --------------------------
	.section	.text.matmul_kernel,"ax",@progbits
	.align	128
        .global         matmul_kernel
        .type           matmul_kernel,@function
        .size           matmul_kernel,(.L_x_20 - matmul_kernel)
        .other          matmul_kernel,@"STO_CUDA_ENTRY STV_DEFAULT"
matmul_kernel:
.text.matmul_kernel:
[----:B------:R-:W0:Y:S01]  /*0000*/  LDC R1, c[0x0][0x37c] ;  /* 0x0000df00ff017b82 */ /* 0x000e220000000800 */
[----:B------:R-:W1:Y:S01]  /*0010*/  S2R R132, SR_TID.X ;  /* 0x0000000000847919 */ /* 0x000e620000002100 */
[----:B------:R-:W2:Y:S01]  /*0020*/  LDCU.64 UR26, c[0x0][0x358] ;  /* 0x00006b00ff1a77ac */ /* 0x000ea20008000a00 */
[----:B-1----:R-:W-:-:S13]  /*0030*/  ISETP.GE.U32.AND P0, PT, R132, 0x20, PT ;  /* 0x000000208400780c */ /* 0x002fda0003f06070 */
[----:B------:R-:W-:Y:S02]  /*0040*/  VOTEU.ANY UP0, P0 ;  /* 0x0000000000ff7886 */ /* 0x000fe40000000100 */
[----:B0-2---:R-:W-:Y:S05]  /*0050*/  BRA.U UP0, `(.L_x_0) ;  /* 0x0000000100b87547 */ /* 0x005fea000b800000 */
[----:B------:R-:W0:Y:S01]  /*0060*/  S2UR UR6, SR_CgaCtaId ;  /* 0x00000000000679c3 */ /* 0x000e220000008800 */
[----:B------:R-:W-:Y:S01]  /*0070*/  NOP ;  /* 0x0000000000007918 */ /* 0x000fe20000000000 */
[----:B------:R-:W-:Y:S02]  /*0080*/  UMOV UR4, 0x40 ;  /* 0x0000004000047882 */ /* 0x000fe40000000000 */
[----:B0-----:R-:W-:-:S09]  /*0090*/  ULEA UR4, UR6, UR4, 0x18 ;  /* 0x0000000406047291 */ /* 0x001fd2000f8ec0ff */
[----:B------:R-:W0:Y:S01]  /*00a0*/  LDS.U8 R0, [UR4] ;  /* 0x00000004ff007984 */ /* 0x000e220008000000 */
[----:B------:R-:W-:Y:S02]  /*00b0*/  UMOV UR4, 0x400 ;  /* 0x0000040000047882 */ /* 0x000fe40000000000 */
[----:B------:R-:W-:Y:S01]  /*00c0*/  ULEA UR4, UR6, UR4, 0x18 ;  /* 0x0000000406047291 */ /* 0x000fe2000f8ec0ff */
[----:B0-----:R-:W-:-:S13]  /*00d0*/  ISETP.NE.AND P0, PT, R0, RZ, PT ;  /* 0x000000ff0000720c */ /* 0x001fda0003f05270 */
[----:B------:R-:W-:Y:S05]  /*00e0*/  @P0 BRA `(.L_x_1) ;  /* 0x00000000007c0947 */ /* 0x000fea0003800000 */
[----:B------:R-:W-:-:S13]  /*00f0*/  ELECT P0, URZ, PT ;  /* 0x0000000000ff782f */ /* 0x000fda0003800000 */
[----:B------:R-:W-:Y:S05]  /*0100*/  @!P0 BRA `(.L_x_2) ;  /* 0x0000000000848947 */ /* 0x000fea0003800000 */
[----:B------:R-:W-:Y:S01]  /*0110*/  UMOV UR5, 0x8 ;  /* 0x0000000800057882 */ /* 0x000fe20000000000 */
[----:B------:R-:W-:Y:S02]  /*0120*/  IMAD.MOV.U32 R4, RZ, RZ, 0x1 ;  /* 0x00000001ff047424 */ /* 0x000fe400078e00ff */
[----:B------:R-:W-:Y:S02]  /*0130*/  IMAD.MOV.U32 R5, RZ, RZ, 0xff ;  /* 0x000000ffff057424 */ /* 0x000fe400078e00ff */
[----:B------:R-:W-:Y:S04]  /*0140*/  DEPBAR.LE SB0, 0x36 ;  /* 0x00008d800000791a */ /* 0x000fe80000000000 */
[----:B------:R-:W0:Y:S02]  /*0150*/  UTCATOMSWS.FIND_AND_SET.ALIGN UP1, UR5, UR5 ;  /* 0x00000005000575e3 */ /* 0x000e240008020800 */
[----:B0-----:R-:W-:-:S04]  /*0160*/  PLOP3.LUT P0, PT, PT, PT, UP1, 0x80, 0x8 ;  /* 0x000000000008781c */ /* 0x001fc80003f0f018 */
[----:B------:R-:W-:-:S04]  /*0170*/  SEL R0, RZ, 0xffffffff, !P0 ;  /* 0xffffffffff007807 */ /* 0x000fc80004000000 */
[----:B------:R-:W-:Y:S01]  /*0180*/  ISETP.NE.AND P0, PT, R0, RZ, PT ;  /* 0x000000ff0000720c */ /* 0x000fe20003f05270 */
[----:B------:R-:W-:-:S12]  /*0190*/  IMAD.U32 R0, RZ, RZ, UR5 ;  /* 0x00000005ff007e24 */ /* 0x000fd8000f8e00ff */
[----:B------:R-:W-:Y:S05]  /*01a0*/  @P0 BRA `(.L_x_3) ;  /* 0x0000000000240947 */ /* 0x000fea0003800000 */
.L_x_4:
[----:B------:R-:W-:Y:S05]  /*01b0*/  NANOSLEEP 0x64 ;  /* 0x000000640000795d */ /* 0x000fea0003800000 */
[----:B------:R-:W-:-:S05]  /*01c0*/  UMOV UR5, 0x8 ;  /* 0x0000000800057882 */ /* 0x000fca0000000000 */
[----:B------:R-:W-:Y:S04]  /*01d0*/  DEPBAR.LE SB0, 0x36 ;  /* 0x00008d800000791a */ /* 0x000fe80000000000 */
[----:B------:R-:W0:Y:S02]  /*01e0*/  UTCATOMSWS.FIND_AND_SET.ALIGN UP1, UR5, UR5 ;  /* 0x00000005000575e3 */ /* 0x000e240008020800 */
[----:B0-----:R-:W-:-:S04]  /*01f0*/  PLOP3.LUT P0, PT, PT, PT, UP1, 0x80, 0x8 ;  /* 0x000000000008781c */ /* 0x001fc80003f0f018 */
[----:B------:R-:W-:-:S04]  /*0200*/  SEL R0, RZ, 0xffffffff, !P0 ;  /* 0xffffffffff007807 */ /* 0x000fc80004000000 */
[----:B------:R-:W-:Y:S01]  /*0210*/  ISETP.NE.AND P0, PT, R0, RZ, PT ;  /* 0x000000ff0000720c */ /* 0x000fe20003f05270 */
[----:B------:R-:W-:-:S12]  /*0220*/  IMAD.U32 R0, RZ, RZ, UR5 ;  /* 0x00000005ff007e24 */ /* 0x000fd8000f8e00ff */
[----:B------:R-:W-:Y:S05]  /*0230*/  @!P0 BRA `(.L_x_4) ;  /* 0xfffffffc00dc8947 */ /* 0x000fea000383ffff */
.L_x_3:
[C---:B------:R-:W-:Y:S01]  /*0240*/  VIADD R3, R0.reuse, 0x10 ;  /* 0x0000001000037836 */ /* 0x040fe20000000000 */
[----:B------:R-:W-:Y:S01]  /*0250*/  UMOV UR5, 0x50 ;  /* 0x0000005000057882 */ /* 0x000fe20000000000 */
[----:B------:R-:W-:Y:S01]  /*0260*/  SHF.L.U32 R2, R5, R0, RZ ;  /* 0x0000000005027219 */ /* 0x000fe200000006ff */
[----:B------:R-:W-:Y:S01]  /*0270*/  ULEA UR5, UR6, UR5, 0x18 ;  /* 0x0000000506057291 */ /* 0x000fe2000f8ec0ff */
[----:B------:R-:W-:Y:S01]  /*0280*/  IMAD.SHL.U32 R0, R0, 0x20, RZ ;  /* 0x0000002000007824 */ /* 0x000fe200078e00ff */
[----:B------:R-:W-:-:S04]  /*0290*/  SHF.L.U32 R3, R4, R3, RZ ;  /* 0x0000000304037219 */ /* 0x000fc800000006ff */
[----:B------:R-:W-:-:S05]  /*02a0*/  LOP3.LUT R2, R3, R2, RZ, 0xfc, !PT ;  /* 0x0000000203027212 */ /* 0x000fca00078efcff */
[----:B------:R0:W-:Y:S04]  /*02b0*/  ATOMS.OR RZ, [UR5], R2 ;  /* 0x00000002ffff798c */ /* 0x0001e8000b000005 */
[----:B------:R0:W-:Y:S01]  /*02c0*/  STS [UR4], R0 ;  /* 0x00000000ff007988 */ /* 0x0001e20008000804 */
[----:B------:R-:W-:Y:S05]  /*02d0*/  BRA `(.L_x_2) ;  /* 0x0000000000107947 */ /* 0x000fea0003800000 */
.L_x_1:
[----:B------:R-:W-:Y:S01]  /*02e0*/  IMAD.MOV.U32 R0, RZ, RZ, -0x1 ;  /* 0xffffffffff007424 */ /* 0x000fe200078e00ff */
[----:B------:R-:W-:-:S04]  /*02f0*/  MOV R2, 0x320 ;  /* 0x0000032000027802 */ /* 0x000fc80000000f00 */
[----:B------:R0:W-:Y:S03]  /*0300*/  STS [UR4], R0 ;  /* 0x00000000ff007988 */ /* 0x0001e60008000804 */
[----:B0-----:R-:W-:Y:S05]  /*0310*/  CALL.REL.NOINC `($__internal_1_$__cuda_sm10x_tcgen05_guardrail_trap_phase_invalid_during_alloc) ;  /* 0x000000c000407944 */ /* 0x001fea0003c00000 */
.L_x_2:
[----:B------:R-:W-:Y:S05]  /*0320*/  WARPSYNC.ALL ;  /* 0x0000000000007948 */ /* 0x000fea0003800000 */
[----:B------:R-:W-:Y:S01]  /*0330*/  NOP ;  /* 0x0000000000007918 */ /* 0x000fe20000000000 */
.L_x_0:
[----:B------:R-:W1:Y:S01]  /*0340*/  LDC.64 R68, c[0x0][0x398] ;  /* 0x0000e600ff447b82 */ /* 0x000e620000000a00 */
[----:B------:R-:W2:Y:S01]  /*0350*/  S2R R5, SR_CTAID.X ;  /* 0x0000000000057919 */ /* 0x000ea20000002500 */
[----:B------:R-:W-:Y:S01]  /*0360*/  LOP3.LUT R14, R132, 0x3f, RZ, 0xc0, !PT ;  /* 0x0000003f840e7812 */ /* 0x000fe200078ec0ff */
[----:B------:R-:W-:Y:S01]  /*0370*/  UMOV UR13, 0x400 ;  /* 0x00000400000d7882 */ /* 0x000fe20000000000 */
[----:B------:R-:W-:Y:S01]  /*0380*/  SHF.R.U32.HI R67, RZ, 0x5, R132 ;  /* 0x00000005ff437819 */ /* 0x000fe20000011684 */
[----:B------:R-:W-:Y:S01]  /*0390*/  UMOV UR6, 0x1 ;  /* 0x0000000100067882 */ /* 0x000fe20000000000 */
[----:B------:R-:W-:Y:S01]  /*03a0*/  PRMT R133, RZ, 0x7610, R133 ;  /* 0x00007610ff857816 */ /* 0x000fe20000000085 */
[----:B------:R-:W3:Y:S01]  /*03b0*/  LDCU.128 UR8, c[0x0][0x380] ;  /* 0x00007000ff0877ac */ /* 0x000ee20008000c00 */
[----:B------:R-:W4:Y:S08]  /*03c0*/  S2UR UR4, SR_CgaCtaId ;  /* 0x00000000000479c3 */ /* 0x000f300000008800 */
[----:B------:R-:W5:Y:S01]  /*03d0*/  LDC.64 R168, c[0x0][0x3a8] ;  /* 0x0000ea00ffa87b82 */ /* 0x000f620000000a00 */
[----:B01----:R-:W-:-:S05]  /*03e0*/  VIADD R0, R69, 0xff ;  /* 0x000000ff45007836 */ /* 0x003fca0000000000 */
[----:B------:R-:W-:Y:S01]  /*03f0*/  SHF.R.S32.HI R3, RZ, 0x1f, R0 ;  /* 0x0000001fff037819 */ /* 0x000fe20000011400 */
[----:B----4-:R-:W-:-:S03]  /*0400*/  ULEA UR13, UR4, UR13, 0x18 ;  /* 0x0000000d040d7291 */ /* 0x010fc6000f8ec0ff */
[----:B------:R-:W-:Y:S02]  /*0410*/  LEA.HI R3, R3, R0, RZ, 0x8 ;  /* 0x0000000003037211 */ /* 0x000fe400078f40ff */
[----:B--2---:R-:W-:Y:S01]  /*0420*/  IABS R8, R5 ;  /* 0x0000000500087213 */ /* 0x004fe20000000000 */
[----:B------:R-:W-:Y:S01]  /*0430*/  UIADD3 UR15, UPT, UPT, UR13, 0xa000, URZ ;  /* 0x0000a0000d0f7890 */ /* 0x000fe2000fffe0ff */
[----:B------:R-:W-:-:S04]  /*0440*/  SHF.R.S32.HI R4, RZ, 0x8, R3 ;  /* 0x00000008ff047819 */ /* 0x000fc80000011403 */
[-C--:B------:R-:W-:Y:S02]  /*0450*/  IABS R7, R4.reuse ;  /* 0x0000000400077213 */ /* 0x080fe40000000000 */
[----:B------:R-:W-:Y:S02]  /*0460*/  IABS R10, R4 ;  /* 0x00000004000a7213 */ /* 0x000fe40000000000 */
[----:B------:R-:W0:Y:S08]  /*0470*/  I2F.RP R0, R7 ;  /* 0x0000000700007306 */ /* 0x000e300000209400 */
[----:B0-----:R-:W0:Y:S02]  /*0480*/  MUFU.RCP R0, R0 ;  /* 0x0000000000007308 */ /* 0x001e240000001000 */
[----:B0-----:R-:W-:-:S02]  /*0490*/  VIADD R2, R0, 0xffffffe ;  /* 0x0ffffffe00027836 */ /* 0x001fc40000000000 */
[----:B------:R-:W-:-:S04]  /*04a0*/  IMAD.MOV R0, RZ, RZ, -R10 ;  /* 0x000000ffff007224 */ /* 0x000fc800078e0a0a */
[----:B------:R0:W1:Y:S02]  /*04b0*/  F2I.FTZ.U32.TRUNC.NTZ R3, R2 ;  /* 0x0000000200037305 */ /* 0x000064000021f000 */
[----:B0-----:R-:W-:Y:S02]  /*04c0*/  IMAD.MOV.U32 R2, RZ, RZ, RZ ;  /* 0x000000ffff027224 */ /* 0x001fe400078e00ff */
[----:B-1----:R-:W-:-:S04]  /*04d0*/  IMAD.MOV R6, RZ, RZ, -R3 ;  /* 0x000000ffff067224 */ /* 0x002fc800078e0a03 */
[----:B------:R-:W-:Y:S02]  /*04e0*/  IMAD R9, R6, R7, RZ ;  /* 0x0000000706097224 */ /* 0x000fe400078e02ff */
[----:B------:R-:W-:Y:S02]  /*04f0*/  IMAD.MOV.U32 R6, RZ, RZ, R8 ;  /* 0x000000ffff067224 */ /* 0x000fe400078e0008 */
[----:B------:R-:W-:-:S06]  /*0500*/  IMAD.HI.U32 R3, R3, R9, R2 ;  /* 0x0000000903037227 */ /* 0x000fcc00078e0002 */
[----:B------:R-:W-:-:S04]  /*0510*/  IMAD.HI.U32 R3, R3, R6, RZ ;  /* 0x0000000603037227 */ /* 0x000fc800078e00ff */
[----:B------:R-:W-:Y:S01]  /*0520*/  IMAD R0, R3, R0, R6 ;  /* 0x0000000003007224 */ /* 0x000fe200078e0206 */
[----:B------:R-:W-:Y:S04]  /*0530*/  BAR.SYNC.DEFER_BLOCKING 0x0 ;  /* 0x0000000000007b1d */ /* 0x000fe80000010000 */
[----:B------:R-:W-:-:S13]  /*0540*/  ISETP.GT.U32.AND P1, PT, R7, R0, PT ;  /* 0x000000000700720c */ /* 0x000fda0003f24070 */
[----:B------:R-:W-:Y:S02]  /*0550*/  @!P1 IMAD.IADD R0, R0, 0x1, -R7 ;  /* 0x0000000100009824 */ /* 0x000fe400078e0a07 */
[----:B------:R-:W-:Y:S01]  /*0560*/  @!P1 VIADD R3, R3, 0x1 ;  /* 0x0000000103039836 */ /* 0x000fe20000000000 */
[----:B------:R-:W-:Y:S02]  /*0570*/  ISETP.NE.AND P1, PT, R4, RZ, PT ;  /* 0x000000ff0400720c */ /* 0x000fe40003f25270 */
[----:B------:R-:W-:Y:S02]  /*0580*/  ISETP.GE.U32.AND P0, PT, R0, R7, PT ;  /* 0x000000070000720c */ /* 0x000fe40003f06070 */
[----:B------:R-:W-:-:S04]  /*0590*/  LOP3.LUT R0, R5, R4, RZ, 0x3c, !PT ;  /* 0x0000000405007212 */ /* 0x000fc800078e3cff */
[----:B------:R-:W-:Y:S01]  /*05a0*/  ISETP.GE.AND P2, PT, R0, RZ, PT ;  /* 0x000000ff0000720c */ /* 0x000fe20003f46270 */
[----:B------:R-:W-:-:S06]  /*05b0*/  VIADD R0, R68, 0x3f ;  /* 0x0000003f44007836 */ /* 0x000fcc0000000000 */
[----:B------:R-:W-:-:S04]  /*05c0*/  @P0 VIADD R3, R3, 0x1 ;  /* 0x0000000103030836 */ /* 0x000fc80000000000 */
[----:B------:R-:W-:Y:S01]  /*05d0*/  IMAD.MOV.U32 R8, RZ, RZ, R3 ;  /* 0x000000ffff087224 */ /* 0x000fe200078e0003 */
[----:B------:R-:W-:-:S03]  /*05e0*/  SHF.R.S32.HI R3, RZ, 0x1f, R0 ;  /* 0x0000001fff037819 */ /* 0x000fc60000011400 */
[----:B------:R-:W-:Y:S01]  /*05f0*/  @!P2 IMAD.MOV R8, RZ, RZ, -R8 ;  /* 0x000000ffff08a224 */ /* 0x000fe200078e0a08 */
[----:B------:R-:W-:Y:S02]  /*0600*/  LEA.HI R3, R3, R0, RZ, 0x6 ;  /* 0x0000000003037211 */ /* 0x000fe400078f30ff */
[----:B------:R-:W-:-:S04]  /*0610*/  @!P1 LOP3.LUT R8, RZ, R4, RZ, 0x33, !PT ;  /* 0x00000004ff089212 */ /* 0x000fc800078e33ff */
[----:B------:R-:W-:Y:S01]  /*0620*/  LEA.HI.SX32 R3, R3, -R8, 0x1a ;  /* 0x8000000803037211 */ /* 0x000fe200078fd2ff */
[----:B------:R-:W-:-:S03]  /*0630*/  IMAD.MOV R6, RZ, RZ, -R8 ;  /* 0x000000ffff067224 */ /* 0x000fc600078e0a08 */
[----:B------:R-:W-:Y:S01]  /*0640*/  VIMNMX R9, PT, PT, R3, 0x1, PT ;  /* 0x0000000103097848 */ /* 0x000fe20003fe0100 */
[----:B------:R-:W-:-:S03]  /*0650*/  IMAD R10, R4, R6, R5 ;  /* 0x00000006040a7224 */ /* 0x000fc600078e0205 */
[----:B------:R-:W-:Y:S02]  /*0660*/  IABS R7, R9 ;  /* 0x0000000900077213 */ /* 0x000fe40000000000 */
[----:B------:R-:W-:Y:S02]  /*0670*/  IABS R6, R10 ;  /* 0x0000000a00067213 */ /* 0x000fe40000000000 */
[----:B------:R-:W0:Y:S08]  /*0680*/  I2F.RP R0, R7 ;  /* 0x0000000700007306 */ /* 0x000e300000209400 */
[----:B0-----:R-:W0:Y:S02]  /*0690*/  MUFU.RCP R0, R0 ;  /* 0x0000000000007308 */ /* 0x001e240000001000 */
[----:B0-----:R-:W-:-:S06]  /*06a0*/  VIADD R2, R0, 0xffffffe ;  /* 0x0ffffffe00027836 */ /* 0x001fcc0000000000 */
[----:B------:R0:W1:Y:S02]  /*06b0*/  F2I.FTZ.U32.TRUNC.NTZ R3, R2 ;  /* 0x0000000200037305 */ /* 0x000064000021f000 */
[----:B0-----:R-:W-:Y:S02]  /*06c0*/  IMAD.MOV.U32 R2, RZ, RZ, RZ ;  /* 0x000000ffff027224 */ /* 0x001fe400078e00ff */
[----:B-1----:R-:W-:-:S04]  /*06d0*/  IMAD.MOV R11, RZ, RZ, -R3 ;  /* 0x000000ffff0b7224 */ /* 0x002fc800078e0a03 */
[----:B------:R-:W-:Y:S01]  /*06e0*/  IMAD.MOV.U32 R4, RZ, RZ, R11 ;  /* 0x000000ffff047224 */ /* 0x000fe200078e000b */
[----:B------:R-:W-:-:S03]  /*06f0*/  IABS R11, R9 ;  /* 0x00000009000b7213 */ /* 0x000fc60000000000 */
[----:B------:R-:W-:Y:S02]  /*0700*/  IMAD R5, R4, R7, RZ ;  /* 0x0000000704057224 */ /* 0x000fe400078e02ff */
[----:B------:R-:W-:Y:S02]  /*0710*/  IMAD.MOV.U32 R4, RZ, RZ, R6 ;  /* 0x000000ffff047224 */ /* 0x000fe400078e0006 */
[----:B------:R-:W-:-:S04]  /*0720*/  IMAD.HI.U32 R3, R3, R5, R2 ;  /* 0x0000000503037227 */ /* 0x000fc800078e0002 */
[----:B------:R-:W-:Y:S01]  /*0730*/  IMAD.MOV R5, RZ, RZ, -R11 ;  /* 0x000000ffff057224 */ /* 0x000fe200078e0a0b */
[----:B------:R-:W-:Y:S01]  /*0740*/  IABS R11, R68 ;  /* 0x00000044000b7213 */ /* 0x000fe20000000000 */
[----:B------:R-:W-:Y:S01]  /*0750*/  IMAD.HI.U32 R0, R3, R4, RZ ;  /* 0x0000000403007227 */ /* 0x000fe200078e00ff */
[----:B------:R-:W-:-:S03]  /*0760*/  IABS R3, R69 ;  /* 0x0000004500037213 */ /* 0x000fc60000000000 */
[----:B------:R-:W-:Y:S01]  /*0770*/  IMAD R2, R0, R5, R4 ;  /* 0x0000000500027224 */ /* 0x000fe200078e0204 */
[----:B------:R-:W0:Y:S04]  /*0780*/  I2F.RP R6, R3 ;  /* 0x0000000300067306 */ /* 0x000e280000209400 */
[----:B------:R-:W-:-:S04]  /*0790*/  ISETP.GT.U32.AND P1, PT, R7, R2, PT ;  /* 0x000000020700720c */ /* 0x000fc80003f24070 */
[----:B------:R-:W1:Y:S08]  /*07a0*/  I2F.RP R4, R11 ;  /* 0x0000000b00047306 */ /* 0x000e700000209400 */
[----:B0-----:R-:W-:Y:S01]  /*07b0*/  MUFU.RCP R6, R6 ;  /* 0x0000000600067308 */ /* 0x001fe20000001000 */
[----:B------:R-:W-:Y:S02]  /*07c0*/  @!P1 IMAD.IADD R2, R2, 0x1, -R7 ;  /* 0x0000000102029824 */ /* 0x000fe400078e0a07 */
[----:B------:R-:W-:Y:S01]  /*07d0*/  @!P1 VIADD R0, R0, 0x1 ;  /* 0x0000000100009836 */ /* 0x000fe20000000000 */
[----:B------:R-:W-:-:S02]  /*07e0*/  ISETP.NE.AND P1, PT, R9, RZ, PT ;  /* 0x000000ff0900720c */ /* 0x000fc40003f25270 */
[----:B------:R-:W-:Y:S02]  /*07f0*/  ISETP.GE.U32.AND P0, PT, R2, R7, PT ;  /* 0x000000070200720c */ /* 0x000fe40003f06070 */
[----:B-1----:R-:W0:Y:S01]  /*0800*/  MUFU.RCP R4, R4 ;  /* 0x0000000400047308 */ /* 0x002e220000001000 */
[----:B------:R-:W-:-:S04]  /*0810*/  LOP3.LUT R2, R10, R9, RZ, 0x3c, !PT ;  /* 0x000000090a027212 */ /* 0x000fc800078e3cff */
[----:B------:R-:W-:-:S06]  /*0820*/  ISETP.GE.AND P2, PT, R2, RZ, PT ;  /* 0x000000ff0200720c */ /* 0x000fcc0003f46270 */
[----:B------:R-:W-:-:S04]  /*0830*/  @P0 VIADD R0, R0, 0x1 ;  /* 0x0000000100000836 */ /* 0x000fc80000000000 */
[----:B------:R-:W-:Y:S02]  /*0840*/  IMAD.MOV.U32 R12, RZ, RZ, R0 ;  /* 0x000000ffff0c7224 */ /* 0x000fe400078e0000 */
[----:B0-----:R-:W-:Y:S02]  /*0850*/  VIADD R5, R4, 0xffffffe ;  /* 0x0ffffffe04057836 */ /* 0x001fe40000000000 */
[----:B------:R-:W-:Y:S01]  /*0860*/  @!P2 IMAD.MOV R12, RZ, RZ, -R12 ;  /* 0x000000ffff0ca224 */ /* 0x000fe200078e0a0c */
[----:B------:R-:W-:Y:S01]  /*0870*/  @!P1 LOP3.LUT R12, RZ, R9, RZ, 0x33, !PT ;  /* 0x00000009ff0c9212 */ /* 0x000fe200078e33ff */
[----:B------:R-:W-:Y:S01]  /*0880*/  IMAD.MOV.U32 R4, RZ, RZ, RZ ;  /* 0x000000ffff047224 */ /* 0x000fe200078e00ff */
[----:B------:R-:W-:Y:S01]  /*0890*/  ISETP.NE.AND P2, PT, R68, RZ, PT ;  /* 0x000000ff4400720c */ /* 0x000fe20003f45270 */
[----:B------:R-:W0:Y:S02]  /*08a0*/  F2I.FTZ.U32.TRUNC.NTZ R5, R5 ;  /* 0x0000000500057305 */ /* 0x000e24000021f000 */
[----:B------:R-:W-:-:S04]  /*08b0*/  IMAD.MOV R0, RZ, RZ, -R12 ;  /* 0x000000ffff007224 */ /* 0x000fc800078e0a0c */
[----:B------:R-:W-:-:S04]  /*08c0*/  IMAD R0, R9, R0, R10 ;  /* 0x0000000009007224 */ /* 0x000fc800078e020a */
[----:B------:R-:W-:Y:S02]  /*08d0*/  IMAD.IADD R7, R8, 0x1, R0 ;  /* 0x0000000108077824 */ /* 0x000fe400078e0200 */
[----:B------:R-:W-:Y:S02]  /*08e0*/  VIADD R8, R6, 0xffffffe ;  /* 0x0ffffffe06087836 */ /* 0x000fe40000000000 */
[----:B0-----:R-:W-:Y:S02]  /*08f0*/  IMAD.MOV R2, RZ, RZ, -R5 ;  /* 0x000000ffff027224 */ /* 0x001fe400078e0a05 */
[----:B------:R-:W0:Y:S02]  /*0900*/  F2I.FTZ.U32.TRUNC.NTZ R9, R8 ;  /* 0x0000000800097305 */ /* 0x000e24000021f000 */
[----:B------:R-:W-:Y:S02]  /*0910*/  IMAD.MOV.U32 R0, RZ, RZ, R2 ;  /* 0x000000ffff007224 */ /* 0x000fe400078e0002 */
[----:B------:R-:W-:-:S02]  /*0920*/  IMAD R2, R7, 0x40, R14 ;  /* 0x0000004007027824 */ /* 0x000fc400078e020e */
[----:B------:R-:W-:Y:S02]  /*0930*/  IMAD R7, R0, R11, RZ ;  /* 0x0000000b00077224 */ /* 0x000fe400078e02ff */
[----:B------:R-:W-:Y:S01]  /*0940*/  IMAD.SHL.U32 R0, R12, 0x100, RZ ;  /* 0x000001000c007824 */ /* 0x000fe200078e00ff */
[----:B------:R-:W-:Y:S01]  /*0950*/  IABS R20, R2 ;  /* 0x0000000200147213 */ /* 0x000fe20000000000 */
[----:B------:R-:W-:Y:S01]  /*0960*/  IMAD.HI.U32 R4, R5, R7, R4 ;  /* 0x0000000705047227 */ /* 0x000fe200078e0004 */
[----:B------:R-:W-:Y:S02]  /*0970*/  SHF.R.U32.HI R7, RZ, 0x5, R132 ;  /* 0x00000005ff077819 */ /* 0x000fe40000011684 */
[----:B------:R-:W-:Y:S01]  /*0980*/  ISETP.GE.AND P3, PT, R2, RZ, PT ;  /* 0x000000ff0200720c */ /* 0x000fe20003f66270 */
[----:B0-----:R-:W-:Y:S01]  /*0990*/  IMAD.MOV R6, RZ, RZ, -R9 ;  /* 0x000000ffff067224 */ /* 0x001fe200078e0a09 */
[----:B------:R-:W-:Y:S01]  /*09a0*/  SGXT.U32 R7, R7, 0x2 ;  /* 0x000000020707781a */ /* 0x000fe20000000000 */
[----:B------:R-:W-:-:S03]  /*09b0*/  IMAD.HI.U32 R4, R4, R20, RZ ;  /* 0x0000001404047227 */ /* 0x000fc600078e00ff */
[----:B------:R-:W-:Y:S01]  /*09c0*/  LOP3.LUT R7, R0, R7, RZ, 0xfc, !PT ;  /* 0x0000000700077212 */ /* 0x000fe200078efcff */
[----:B------:R-:W-:Y:S02]  /*09d0*/  IMAD.MOV R4, RZ, RZ, -R4 ;  /* 0x000000ffff047224 */ /* 0x000fe400078e0a04 */
[----:B------:R-:W-:Y:S01]  /*09e0*/  IMAD R5, R6, R3, RZ ;  /* 0x0000000306057224 */ /* 0x000fe200078e02ff */
[C---:B------:R-:W-:Y:S01]  /*09f0*/  LOP3.LUT R17, R7.reuse, 0xfc, RZ, 0xfc, !PT ;  /* 0x000000fc07117812 */ /* 0x040fe200078efcff */
[----:B------:R-:W-:Y:S01]  /*0a00*/  IMAD.MOV.U32 R8, RZ, RZ, RZ ;  /* 0x000000ffff087224 */ /* 0x000fe200078e00ff */
[----:B------:R-:W-:Y:S01]  /*0a10*/  LOP3.LUT R15, R7, 0x4, RZ, 0xfc, !PT ;  /* 0x00000004070f7812 */ /* 0x000fe200078efcff */
[----:B------:R-:W-:Y:S01]  /*0a20*/  IMAD R20, R11, R4, R20 ;  /* 0x000000040b147224 */ /* 0x000fe200078e0214 */
[----:B------:R-:W-:Y:S01]  /*0a30*/  IABS R18, R17 ;  /* 0x0000001100127213 */ /* 0x000fe20000000000 */
[----:B------:R-:W-:Y:S01]  /*0a40*/  IMAD.HI.U32 R5, R9, R5, R8 ;  /* 0x0000000509057227 */ /* 0x000fe200078e0008 */
[----:B------:R-:W-:-:S02]  /*0a50*/  IABS R10, R7 ;  /* 0x00000007000a7213 */ /* 0x000fc40000000000 */
[----:B------:R-:W-:Y:S01]  /*0a60*/  ISETP.GT.U32.AND P0, PT, R11, R20, PT ;  /* 0x000000140b00720c */ /* 0x000fe20003f04070 */
[----:B------:R-:W-:Y:S01]  /*0a70*/  IMAD.SHL.U32 R4, R67, 0x200000, RZ ;  /* 0x0020000043047824 */ /* 0x000fe200078e00ff */
[----:B------:R-:W-:Y:S01]  /*0a80*/  IABS R12, R15 ;  /* 0x0000000f000c7213 */ /* 0x000fe20000000000 */
[----:B------:R-:W-:Y:S01]  /*0a90*/  IMAD.HI.U32 R8, R5, R18, RZ ;  /* 0x0000001205087227 */ /* 0x000fe200078e00ff */
[----:B------:R-:W-:Y:S02]  /*0aa0*/  LOP3.LUT R19, R7, 0x14, RZ, 0xfc, !PT ;  /* 0x0000001407137812 */ /* 0x000fe400078efcff */
[----:B------:R-:W-:Y:S01]  /*0ab0*/  LOP3.LUT R9, R4, 0x600000, RZ, 0xc0, !PT ;  /* 0x0060000004097812 */ /* 0x000fe200078ec0ff */
[----:B------:R-:W-:Y:S01]  /*0ac0*/  IMAD.MOV R13, RZ, RZ, -R8 ;  /* 0x000000ffff0d7224 */ /* 0x000fe200078e0a08 */
[----:B------:R-:W-:Y:S01]  /*0ad0*/  ISETP.GE.AND P1, PT, R15, RZ, PT ;  /* 0x000000ff0f00720c */ /* 0x000fe20003f26270 */
[----:B------:R-:W-:Y:S01]  /*0ae0*/  IMAD.HI.U32 R4, R5, R10, RZ ;  /* 0x0000000a05047227 */ /* 0x000fe200078e00ff */
[----:B------:R-:W-:-:S02]  /*0af0*/  R2UR UR14, R9 ;  /* 0x00000000090e72ca */ /* 0x000fc400000e0000 */
[----:B------:R-:W-:Y:S01]  /*0b00*/  IABS R22, R19 ;  /* 0x0000001300167213 */ /* 0x000fe20000000000 */
[----:B------:R-:W-:Y:S01]  /*0b10*/  IMAD R18, R3, R13, R18 ;  /* 0x0000000d03127224 */ /* 0x000fe200078e0212 */
[C---:B------:R-:W-:Y:S01]  /*0b20*/  LOP3.LUT R13, R7.reuse, 0xc, RZ, 0xfc, !PT ;  /* 0x0000000c070d7812 */ /* 0x040fe200078efcff */
[----:B------:R-:W-:Y:S01]  /*0b30*/  @!P0 IMAD.IADD R20, R20, 0x1, -R11 ;  /* 0x0000000114148824 */ /* 0x000fe200078e0a0b */
[----:B------:R-:W-:Y:S01]  /*0b40*/  LOP3.LUT R15, R7, 0x10, RZ, 0xfc, !PT ;  /* 0x00000010070f7812 */ /* 0x000fe200078efcff */
[----:B------:R-:W-:Y:S01]  /*0b50*/  IMAD.HI.U32 R6, R5, R12, RZ ;  /* 0x0000000c05067227 */ /* 0x000fe200078e00ff */
[----:B------:R-:W-:Y:S02]  /*0b60*/  ISETP.GT.U32.AND P6, PT, R3, R18, PT ;  /* 0x000000120300720c */ /* 0x000fe40003fc4070 */
[----:B------:R-:W-:Y:S01]  /*0b70*/  ISETP.GT.U32.AND P0, PT, R11, R20, PT ;  /* 0x000000140b00720c */ /* 0x000fe20003f04070 */
[----:B------:R-:W-:Y:S01]  /*0b80*/  IMAD.MOV R4, RZ, RZ, -R4 ;  /* 0x000000ffff047224 */ /* 0x000fe200078e0a04 */
[----:B------:R-:W-:Y:S01]  /*0b90*/  IABS R16, R15 ;  /* 0x0000000f00107213 */ /* 0x000fe20000000000 */
[----:B------:R-:W-:Y:S01]  /*0ba0*/  IMAD.MOV R9, RZ, RZ, -R6 ;  /* 0x000000ffff097224 */ /* 0x000fe200078e0a06 */
[----:B------:R-:W-:Y:S01]  /*0bb0*/  LOP3.LUT R21, R7, 0x1c, RZ, 0xfc, !PT ;  /* 0x0000001c07157812 */ /* 0x000fe200078efcff */
[----:B------:R-:W-:Y:S01]  /*0bc0*/  IMAD R6, R3, R4, R10 ;  /* 0x0000000403067224 */ /* 0x000fe200078e020a */
[----:B------:R-:W-:Y:S01]  /*0bd0*/  LOP3.LUT R4, R7, 0x8, RZ, 0xfc, !PT ;  /* 0x0000000807047812 */ /* 0x000fe200078efcff */
[----:B------:R-:W-:Y:S01]  /*0be0*/  IMAD R8, R3, R9, R12 ;  /* 0x0000000903087224 */ /* 0x000fe200078e020c */
[----:B------:R-:W-:-:S02]  /*0bf0*/  IABS R12, R13 ;  /* 0x0000000d000c7213 */ /* 0x000fc40000000000 */
[----:B------:R-:W-:Y:S01]  /*0c00*/  IABS R10, R4 ;  /* 0x00000004000a7213 */ /* 0x000fe20000000000 */
[----:B------:R-:W-:Y:S01]  /*0c10*/  @!P6 IMAD.IADD R18, R18, 0x1, -R3 ;  /* 0x000000011212e824 */ /* 0x000fe200078e0a03 */
[----:B------:R-:W-:Y:S01]  /*0c20*/  ISETP.GT.U32.AND P4, PT, R3, R8, PT ;  /* 0x000000080300720c */ /* 0x000fe20003f84070 */
[----:B------:R-:W-:Y:S01]  /*0c30*/  @!P0 IMAD.IADD R20, R20, 0x1, -R11 ;  /* 0x0000000114148824 */ /* 0x000fe200078e0a0b */
[----:B------:R-:W-:Y:S01]  /*0c40*/  ISETP.GE.AND P0, PT, R4, RZ, PT ;  /* 0x000000ff0400720c */ /* 0x000fe20003f06270 */
[----:B------:R-:W-:Y:S01]  /*0c50*/  IMAD.HI.U32 R4, R5, R10, RZ ;  /* 0x0000000a05047227 */ /* 0x000fe200078e00ff */
[C---:B------:R-:W-:Y:S02]  /*0c60*/  ISETP.GT.U32.AND P5, PT, R3.reuse, R6, PT ;  /* 0x000000060300720c */ /* 0x040fe40003fa4070 */
[C---:B------:R-:W-:Y:S01]  /*0c70*/  ISETP.GT.U32.AND P6, PT, R3.reuse, R18, PT ;  /* 0x000000120300720c */ /* 0x040fe20003fc4070 */
[----:B------:R-:W-:Y:S01]  /*0c80*/  IMAD.MOV R9, RZ, RZ, -R4 ;  /* 0x000000ffff097224 */ /* 0x000fe200078e0a04 */
[----:B------:R-:W-:Y:S01]  /*0c90*/  IABS R24, R21 ;  /* 0x0000001500187213 */ /* 0x000fe20000000000 */
[----:B------:R-:W-:Y:S01]  /*0ca0*/  @!P3 IMAD.MOV R20, RZ, RZ, -R20 ;  /* 0x000000ffff14b224 */ /* 0x000fe200078e0a14 */
[----:B------:R-:W-:Y:S01]  /*0cb0*/  @!P2 LOP3.LUT R20, RZ, R68, RZ, 0x33, !PT ;  /* 0x00000044ff14a212 */ /* 0x000fe200078e33ff */
[----:B------:R-:W-:Y:S01]  /*0cc0*/  IMAD R10, R3, R9, R10 ;  /* 0x00000009030a7224 */ /* 0x000fe200078e020a */
[----:B------:R-:W-:Y:S01]  /*0cd0*/  ISETP.GE.AND P2, PT, R17, RZ, PT ;  /* 0x000000ff1100720c */ /* 0x000fe20003f46270 */
[----:B------:R-:W-:Y:S01]  /*0ce0*/  @!P4 IMAD.IADD R8, R8, 0x1, -R3 ;  /* 0x000000010808c824 */ /* 0x000fe200078e0a03 */
[----:B------:R-:W-:Y:S01]  /*0cf0*/  ISETP.GE.AND P4, PT, R7, RZ, PT ;  /* 0x000000ff0700720c */ /* 0x000fe20003f86270 */
[----:B------:R-:W-:Y:S01]  /*0d00*/  IMAD.HI.U32 R11, R5, R22, RZ ;  /* 0x00000016050b7227 */ /* 0x000fe200078e00ff */
[----:B------:R-:W-:-:S02]  /*0d10*/  LOP3.LUT R25, R7, 0x40, RZ, 0xfc, !PT ;  /* 0x0000004007197812 */ /* 0x000fc400078efcff */
[----:B------:R-:W-:Y:S01]  /*0d20*/  LOP3.LUT R29, R7, 0x44, RZ, 0xfc, !PT ;  /* 0x00000044071d7812 */ /* 0x000fe200078efcff */
[--C-:B------:R-:W-:Y:S01]  /*0d30*/  @!P5 IMAD.IADD R6, R6, 0x1, -R3.reuse ;  /* 0x000000010606d824 */ /* 0x100fe200078e0a03 */
[C---:B------:R-:W-:Y:S01]  /*0d40*/  ISETP.GT.U32.AND P5, PT, R3.reuse, R10, PT ;  /* 0x0000000a0300720c */ /* 0x040fe20003fa4070 */
[----:B------:R-:W-:Y:S01]  /*0d50*/  @!P6 IMAD.IADD R18, R18, 0x1, -R3 ;  /* 0x000000011212e824 */ /* 0x000fe200078e0a03 */
[----:B------:R-:W-:Y:S01]  /*0d60*/  ISETP.GT.U32.AND P6, PT, R3, R8, PT ;  /* 0x000000080300720c */ /* 0x000fe20003fc4070 */
[----:B------:R-:W-:Y:S01]  /*0d70*/  IMAD.HI.U32 R4, R5, R12, RZ ;  /* 0x0000000c05047227 */ /* 0x000fe200078e00ff */
[----:B------:R-:W-:Y:S02]  /*0d80*/  ISETP.GT.U32.AND P3, PT, R3, R6, PT ;  /* 0x000000060300720c */ /* 0x000fe40003f64070 */
[----:B------:R-:W-:Y:S01]  /*0d90*/  IABS R34, R25 ;  /* 0x0000001900227213 */ /* 0x000fe20000000000 */
[----:B------:R-:W-:Y:S01]  /*0da0*/  IMAD.MOV R11, RZ, RZ, -R11 ;  /* 0x000000ffff0b7224 */ /* 0x000fe200078e0a0b */
[----:B------:R-:W-:Y:S01]  /*0db0*/  IABS R36, R29 ;  /* 0x0000001d00247213 */ /* 0x000fe20000000000 */
[----:B------:R-:W-:Y:S01]  /*0dc0*/  IMAD.HI.U32 R9, R5, R16, RZ ;  /* 0x0000001005097227 */ /* 0x000fe200078e00ff */
[----:B------:R-:W-:-:S02]  /*0dd0*/  LOP3.LUT R39, R7, 0x50, RZ, 0xfc, !PT ;  /* 0x0000005007277812 */ /* 0x000fc400078efcff */
[----:B------:R-:W-:Y:S01]  /*0de0*/  LOP3.LUT R41, R7, 0x54, RZ, 0xfc, !PT ;  /* 0x0000005407297812 */ /* 0x000fe200078efcff */
[----:B------:R-:W-:Y:S01]  /*0df0*/  IMAD.MOV R4, RZ, RZ, -R4 ;  /* 0x000000ffff047224 */ /* 0x000fe200078e0a04 */
[----:B------:R-:W-:Y:S01]  /*0e00*/  IABS R38, R39 ;  /* 0x0000002700267213 */ /* 0x000fe20000000000 */
[----:B------:R-:W-:Y:S01]  /*0e10*/  IMAD R17, R3, R11, R22 ;  /* 0x0000000b03117224 */ /* 0x000fe200078e0216 */
[----:B------:R-:W-:Y:S01]  /*0e20*/  LOP3.LUT R11, R7, 0x18, RZ, 0xfc, !PT ;  /* 0x00000018070b7812 */ /* 0x000fe200078efcff */
[----:B------:R-:W-:Y:S01]  /*0e30*/  IMAD.MOV R9, RZ, RZ, -R9 ;  /* 0x000000ffff097224 */ /* 0x000fe200078e0a09 */
[----:B------:R-:W-:Y:S01]  /*0e40*/  IABS R40, R41 ;  /* 0x0000002900287213 */ /* 0x000fe20000000000 */
[----:B------:R-:W-:Y:S01]  /*0e50*/  IMAD R12, R3, R4, R12 ;  /* 0x00000004030c7224 */ /* 0x000fe200078e020c */
[----:B------:R-:W-:Y:S01]  /*0e60*/  IABS R22, R11 ;  /* 0x0000000b00167213 */ /* 0x000fe20000000000 */
[--C-:B------:R-:W-:Y:S01]  /*0e70*/  @!P5 IMAD.IADD R10, R10, 0x1, -R3.reuse ;  /* 0x000000010a0ad824 */ /* 0x100fe200078e0a03 */
[----:B------:R-:W-:Y:S01]  /*0e80*/  LOP3.LUT R49, R7, 0xc8, RZ, 0xfc, !PT ;  /* 0x000000c807317812 */ /* 0x000fe200078efcff */
[--C-:B------:R-:W-:Y:S01]  /*0e90*/  @!P6 IMAD.IADD R8, R8, 0x1, -R3.reuse ;  /* 0x000000010808e824 */ /* 0x100fe200078e0a03 */
[C---:B------:R-:W-:Y:S01]  /*0ea0*/  ISETP.GT.U32.AND P6, PT, R3.reuse, R17, PT ;  /* 0x000000110300720c */ /* 0x040fe20003fc4070 */
[C---:B------:R-:W-:Y:S01]  /*0eb0*/  IMAD R16, R3.reuse, R9, R16 ;  /* 0x0000000903107224 */ /* 0x040fe200078e0210 */
[C---:B------:R-:W-:Y:S01]  /*0ec0*/  ISETP.GT.U32.AND P5, PT, R3.reuse, R12, PT ;  /* 0x0000000c0300720c */ /* 0x040fe20003fa4070 */
[----:B------:R-:W-:Y:S01]  /*0ed0*/  @!P3 IMAD.IADD R6, R6, 0x1, -R3 ;  /* 0x000000010606b824 */ /* 0x000fe200078e0a03 */
[----:B------:R-:W-:Y:S01]  /*0ee0*/  ISETP.GT.U32.AND P3, PT, R3, R10, PT ;  /* 0x0000000a0300720c */ /* 0x000fe20003f64070 */
[----:B------:R-:W-:Y:S01]  /*0ef0*/  IMAD.MOV.U32 R4, RZ, RZ, R18 ;  /* 0x000000ffff047224 */ /* 0x000fe200078e0012 */
[----:B------:R-:W-:Y:S01]  /*0f00*/  IABS R84, R49 ;  /* 0x0000003100547213 */ /* 0x000fe20000000000 */
[----:B------:R-:W-:Y:S01]  /*0f10*/  IMAD.HI.U32 R9, R5, R22, RZ ;  /* 0x0000001605097227 */ /* 0x000fe200078e00ff */
[----:B------:R-:W-:-:S02]  /*0f20*/  LOP3.LUT R55, R7, 0xd4, RZ, 0xfc, !PT ;  /* 0x000000d407377812 */ /* 0x000fc400078efcff */
[----:B------:R-:W-:Y:S01]  /*0f30*/  LOP3.LUT R51, R7, 0xcc, RZ, 0xfc, !PT ;  /* 0x000000cc07337812 */ /* 0x000fe200078efcff */
[----:B------:R-:W-:Y:S01]  /*0f40*/  @!P2 IMAD.MOV R4, RZ, RZ, -R4 ;  /* 0x000000ffff04a224 */ /* 0x000fe200078e0a04 */
[----:B------:R-:W-:Y:S01]  /*0f50*/  ISETP.GT.U32.AND P2, PT, R3, R16, PT ;  /* 0x000000100300720c */ /* 0x000fe20003f44070 */
[----:B------:R-:W-:Y:S01]  /*0f60*/  IMAD.MOV R18, RZ, RZ, -R9 ;  /* 0x000000ffff127224 */ /* 0x000fe200078e0a09 */
[----:B------:R-:W-:Y:S01]  /*0f70*/  IABS R90, R55 ;  /* 0x00000037005a7213 */ /* 0x000fe20000000000 */
[--C-:B------:R-:W-:Y:S01]  /*0f80*/  @!P6 IMAD.IADD R17, R17, 0x1, -R3.reuse ;  /* 0x000000011111e824 */ /* 0x100fe200078e0a03 */
[----:B------:R-:W-:Y:S01]  /*0f90*/  IABS R86, R51 ;  /* 0x0000003300567213 */ /* 0x000fe20000000000 */
[--C-:B------:R-:W-:Y:S01]  /*0fa0*/  @!P3 IMAD.IADD R10, R10, 0x1, -R3.reuse ;  /* 0x000000010a0ab824 */ /* 0x100fe200078e0a03 */
[----:B------:R-:W-:Y:S01]  /*0fb0*/  ISETP.GE.AND P3, PT, R15, RZ, PT ;  /* 0x000000ff0f00720c */ /* 0x000fe20003f66270 */
[--C-:B------:R-:W-:Y:S01]  /*0fc0*/  @!P5 IMAD.IADD R12, R12, 0x1, -R3.reuse ;  /* 0x000000010c0cd824 */ /* 0x100fe200078e0a03 */
[----:B------:R-:W-:Y:S01]  /*0fd0*/  ISETP.GE.AND P5, PT, R19, RZ, PT ;  /* 0x000000ff1300720c */ /* 0x000fe20003fa6270 */
[----:B------:R-:W-:Y:S01]  /*0fe0*/  IMAD R18, R3, R18, R22 ;  /* 0x0000001203127224 */ /* 0x000fe200078e0216 */
[----:B------:R-:W-:Y:S01]  /*0ff0*/  LOP3.LUT R15, R7, 0x24, RZ, 0xfc, !PT ;  /* 0x00000024070f7812 */ /* 0x000fe200078efcff */
[----:B------:R-:W-:Y:S01]  /*1000*/  @!P1 IMAD.MOV R8, RZ, RZ, -R8 ;  /* 0x000000ffff089224 */ /* 0x000fe200078e0a08 */
[C---:B------:R-:W-:Y:S01]  /*1010*/  ISETP.GT.U32.AND P1, PT, R3.reuse, R17, PT ;  /* 0x000000110300720c */ /* 0x040fe20003f24070 */
[----:B------:R-:W-:Y:S01]  /*1020*/  @!P2 IMAD.IADD R16, R16, 0x1, -R3 ;  /* 0x000000011010a824 */ /* 0x000fe200078e0a03 */
[C---:B------:R-:W-:Y:S01]  /*1030*/  ISETP.GT.U32.AND P2, PT, R3.reuse, R12, PT ;  /* 0x0000000c0300720c */ /* 0x040fe20003f44070 */
[----:B------:R-:W-:Y:S01]  /*1040*/  @!P0 IMAD.MOV R10, RZ, RZ, -R10 ;  /* 0x000000ffff0a8224 */ /* 0x000fe200078e0a0a */
[----:B------:R-:W-:Y:S01]  /*1050*/  ISETP.GT.U32.AND P0, PT, R3, R18, PT ;  /* 0x000000120300720c */ /* 0x000fe20003f04070 */
[----:B------:R-:W-:Y:S01]  /*1060*/  @!P4 IMAD.MOV R6, RZ, RZ, -R6 ;  /* 0x000000ffff06c224 */ /* 0x000fe200078e0a06 */
[----:B------:R-:W-:Y:S01]  /*1070*/  ISETP.GE.AND P4, PT, R13, RZ, PT ;  /* 0x000000ff0d00720c */ /* 0x000fe20003f86270 */
[----:B------:R-:W-:Y:S01]  /*1080*/  IMAD.HI.U32 R9, R5, R24, RZ ;  /* 0x0000001805097227 */ /* 0x000fe200078e00ff */
[----:B------:R-:W-:-:S02]  /*1090*/  ISETP.GT.U32.AND P6, PT, R3, R16, PT ;  /* 0x000000100300720c */ /* 0x000fc40003fc4070 */
[C---:B------:R-:W-:Y:S01]  /*10a0*/  LOP3.LUT R13, R7.reuse, 0x20, RZ, 0xfc, !PT ;  /* 0x00000020070d7812 */ /* 0x040fe200078efcff */
[----:B------:R-:W-:Y:S01]  /*10b0*/  IMAD.MOV R9, RZ, RZ, -R9 ;  /* 0x000000ffff097224 */ /* 0x000fe200078e0a09 */
[----:B------:R-:W-:Y:S01]  /*10c0*/  LOP3.LUT R53, R7, 0xd0, RZ, 0xfc, !PT ;  /* 0x000000d007357812 */ /* 0x000fe200078efcff */
[--C-:B------:R-:W-:Y:S01]  /*10d0*/  @!P1 IMAD.IADD R17, R17, 0x1, -R3.reuse ;  /* 0x0000000111119824 */ /* 0x100fe200078e0a03 */
[----:B------:R-:W-:Y:S01]  /*10e0*/  IABS R22, R13 ;  /* 0x0000000d00167213 */ /* 0x000fe20000000000 */
[----:B------:R-:W-:Y:S01]  /*10f0*/  IMAD R19, R3, R9, R24 ;  /* 0x0000000903137224 */ /* 0x000fe200078e0218 */
[----:B------:R-:W-:Y:S01]  /*1100*/  ISETP.GE.AND P1, PT, R21, RZ, PT ;  /* 0x000000ff1500720c */ /* 0x000fe20003f26270 */
[--C-:B------:R-:W-:Y:S01]  /*1110*/  @!P2 IMAD.IADD R12, R12, 0x1, -R3.reuse ;  /* 0x000000010c0ca824 */ /* 0x100fe200078e0a03 */
[----:B------:R-:W-:Y:S01]  /*1120*/  LOP3.LUT R21, R7, 0x28, RZ, 0xfc, !PT ;  /* 0x0000002807157812 */ /* 0x000fe200078efcff */
[----:B------:R-:W-:Y:S01]  /*1130*/  @!P0 IMAD.IADD R18, R18, 0x1, -R3 ;  /* 0x0000000112128824 */ /* 0x000fe200078e0a03 */
[----:B------:R-:W-:Y:S01]  /*1140*/  IABS R24, R15 ;  /* 0x0000000f00187213 */ /* 0x000fe20000000000 */
[----:B------:R-:W-:Y:S01]  /*1150*/  IMAD.HI.U32 R9, R5, R22, RZ ;  /* 0x0000001605097227 */ /* 0x000fe200078e00ff */
[----:B------:R-:W-:-:S02]  /*1160*/  IABS R26, R21 ;  /* 0x00000015001a7213 */ /* 0x000fc40000000000 */
[----:B------:R-:W-:Y:S01]  /*1170*/  ISETP.GE.AND P2, PT, R11, RZ, PT ;  /* 0x000000ff0b00720c */ /* 0x000fe20003f46270 */
[----:B------:R-:W-:Y:S01]  /*1180*/  @!P6 IMAD.IADD R16, R16, 0x1, -R3 ;  /* 0x000000011010e824 */ /* 0x000fe200078e0a03 */
[C---:B------:R-:W-:Y:S01]  /*1190*/  ISETP.GT.U32.AND P6, PT, R3.reuse, R19, PT ;  /* 0x000000130300720c */ /* 0x040fe20003fc4070 */
[----:B------:R-:W-:Y:S01]  /*11a0*/  @!P4 IMAD.MOV R12, RZ, RZ, -R12 ;  /* 0x000000ffff0cc224 */ /* 0x000fe200078e0a0c */
[----:B------:R-:W-:Y:S01]  /*11b0*/  ISETP.GT.U32.AND P4, PT, R3, R18, PT ;  /* 0x000000120300720c */ /* 0x000fe20003f84070 */
[----:B------:R-:W-:Y:S01]  /*11c0*/  IMAD.MOV R9, RZ, RZ, -R9 ;  /* 0x000000ffff097224 */ /* 0x000fe200078e0a09 */
[----:B------:R-:W-:Y:S01]  /*11d0*/  ISETP.GE.AND P0, PT, R13, RZ, PT ;  /* 0x000000ff0d00720c */ /* 0x000fe20003f06270 */
[----:B------:R-:W-:Y:S01]  /*11e0*/  IMAD.HI.U32 R11, R5, R24, RZ ;  /* 0x00000018050b7227 */ /* 0x000fe200078e00ff */
[----:B------:R-:W-:Y:S02]  /*11f0*/  LOP3.LUT R65, R7, 0xdc, RZ, 0xfc, !PT ;  /* 0x000000dc07417812 */ /* 0x000fe400078efcff */
[----:B------:R-:W-:Y:S01]  /*1200*/  IABS R88, R53 ;  /* 0x0000003500587213 */ /* 0x000fe20000000000 */
[----:B------:R-:W-:Y:S01]  /*1210*/  IMAD R22, R3, R9, R22 ;  /* 0x0000000903167224 */ /* 0x000fe200078e0216 */
[----:B------:R-:W-:Y:S01]  /*1220*/  IABS R94, R65 ;  /* 0x00000041005e7213 */ /* 0x000fe20000000000 */
[----:B------:R-:W-:Y:S01]  /*1230*/  IMAD.HI.U32 R9, R5, R26, RZ ;  /* 0x0000001a05097227 */ /* 0x000fe200078e00ff */
[----:B------:R-:W-:-:S02]  /*1240*/  LOP3.LUT R73, R7, 0xe0, RZ, 0xfc, !PT ;  /* 0x000000e007497812 */ /* 0x000fc400078efcff */
[----:B------:R-:W-:Y:S01]  /*1250*/  LOP3.LUT R75, R7, 0xe4, RZ, 0xfc, !PT ;  /* 0x000000e4074b7812 */ /* 0x000fe200078efcff */
[----:B------:R-:W-:Y:S01]  /*1260*/  IMAD.MOV R11, RZ, RZ, -R11 ;  /* 0x000000ffff0b7224 */ /* 0x000fe200078e0a0b */
[----:B------:R-:W-:Y:S01]  /*1270*/  IABS R96, R73 ;  /* 0x0000004900607213 */ /* 0x000fe20000000000 */
[----:B------:R-:W-:Y:S01]  /*1280*/  IMAD.MOV R9, RZ, RZ, -R9 ;  /* 0x000000ffff097224 */ /* 0x000fe200078e0a09 */
[----:B------:R-:W-:Y:S01]  /*1290*/  IABS R98, R75 ;  /* 0x0000004b00627213 */ /* 0x000fe20000000000 */
[----:B------:R-:W-:Y:S01]  /*12a0*/  IMAD R23, R3, R11, R24 ;  /* 0x0000000b03177224 */ /* 0x000fe200078e0218 */
[----:B------:R-:W-:Y:S01]  /*12b0*/  LOP3.LUT R11, R7, 0x2c, RZ, 0xfc, !PT ;  /* 0x0000002c070b7812 */ /* 0x000fe200078efcff */
[--C-:B------:R-:W-:Y:S01]  /*12c0*/  @!P6 IMAD.IADD R19, R19, 0x1, -R3.reuse ;  /* 0x000000011313e824 */ /* 0x100fe200078e0a03 */
[----:B------:R-:W-:Y:S01]  /*12d0*/  LOP3.LUT R77, R7, 0xf4, RZ, 0xfc, !PT ;  /* 0x000000f4074d7812 */ /* 0x000fe200078efcff */
[----:B------:R-:W-:Y:S01]  /*12e0*/  @!P4 IMAD.IADD R18, R18, 0x1, -R3 ;  /* 0x000000011212c824 */ /* 0x000fe200078e0a03 */
[C---:B------:R-:W-:Y:S01]  /*12f0*/  ISETP.GT.U32.AND P4, PT, R3.reuse, R23, PT ;  /* 0x000000170300720c */ /* 0x040fe20003f84070 */
[C---:B------:R-:W-:Y:S01]  /*1300*/  IMAD R24, R3.reuse, R9, R26 ;  /* 0x0000000903187224 */ /* 0x040fe200078e021a */
[C---:B------:R-:W-:Y:S01]  /*1310*/  ISETP.GT.U32.AND P6, PT, R3.reuse, R19, PT ;  /* 0x000000130300720c */ /* 0x040fe20003fc4070 */
[----:B------:R-:W-:Y:S01]  /*1320*/  @!P2 IMAD.MOV R18, RZ, RZ, -R18 ;  /* 0x000000ffff12a224 */ /* 0x000fe200078e0a12 */
[----:B------:R-:W-:Y:S01]  /*1330*/  IABS R26, R11 ;  /* 0x0000000b001a7213 */ /* 0x000fe20000000000 */
[----:B------:R-:W-:Y:S01]  /*1340*/  @!P3 IMAD.MOV R16, RZ, RZ, -R16 ;  /* 0x000000ffff10b224 */ /* 0x000fe200078e0a10 */
[C---:B------:R-:W-:Y:S01]  /*1350*/  ISETP.GT.U32.AND P2, PT, R3.reuse, R24, PT ;  /* 0x000000180300720c */ /* 0x040fe20003f44070 */
[----:B------:R-:W-:Y:S01]  /*1360*/  @!P5 IMAD.MOV R17, RZ, RZ, -R17 ;  /* 0x000000ffff11d224 */ /* 0x000fe200078e0a11 */
[----:B------:R-:W-:Y:S01]  /*1370*/  ISETP.GT.U32.AND P3, PT, R3, R22, PT ;  /* 0x000000160300720c */ /* 0x000fe20003f64070 */
[----:B------:R-:W-:Y:S01]  /*1380*/  IMAD.HI.U32 R9, R5, R26, RZ ;  /* 0x0000001a05097227 */ /* 0x000fe200078e00ff */
[----:B------:R-:W-:-:S02]  /*1390*/  ISETP.GE.AND P5, PT, R15, RZ, PT ;  /* 0x000000ff0f00720c */ /* 0x000fc40003fa6270 */
[----:B------:R-:W-:Y:S01]  /*13a0*/  LOP3.LUT R15, R7, 0x30, RZ, 0xfc, !PT ;  /* 0x00000030070f7812 */ /* 0x000fe200078efcff */
[--C-:B------:R-:W-:Y:S01]  /*13b0*/  @!P4 IMAD.IADD R23, R23, 0x1, -R3.reuse ;  /* 0x000000011717c824 */ /* 0x100fe200078e0a03 */
[----:B------:R-:W-:Y:S01]  /*13c0*/  LOP3.LUT R71, R7, 0xf8, RZ, 0xfc, !PT ;  /* 0x000000f807477812 */ /* 0x000fe200078efcff */
[----:B------:R-:W-:Y:S01]  /*13d0*/  @!P6 IMAD.IADD R19, R19, 0x1, -R3 ;  /* 0x000000011313e824 */ /* 0x000fe200078e0a03 */
[----:B------:R-:W-:Y:S01]  /*13e0*/  IABS R28, R15 ;  /* 0x0000000f001c7213 */ /* 0x000fe20000000000 */
[----:B------:R-:W-:Y:S01]  /*13f0*/  IMAD.MOV R9, RZ, RZ, -R9 ;  /* 0x000000ffff097224 */ /* 0x000fe200078e0a09 */
[----:B------:R-:W-:Y:S01]  /*1400*/  ISETP.GE.AND P6, PT, R21, RZ, PT ;  /* 0x000000ff1500720c */ /* 0x000fe20003fc6270 */
[----:B------:R-:W-:Y:S01]  /*1410*/  @!P2 IMAD.IADD R24, R24, 0x1, -R3 ;  /* 0x000000011818a824 */ /* 0x000fe200078e0a03 */
[----:B------:R-:W-:Y:S01]  /*1420*/  ISETP.GT.U32.AND P4, PT, R3, R23, PT ;  /* 0x000000170300720c */ /* 0x000fe20003f84070 */
[----:B------:R-:W-:Y:S01]  /*1430*/  @!P1 IMAD.MOV R19, RZ, RZ, -R19 ;  /* 0x000000ffff139224 */ /* 0x000fe200078e0a13 */
[----:B------:R-:W-:Y:S01]  /*1440*/  ISETP.GE.AND P1, PT, R11, RZ, PT ;  /* 0x000000ff0b00720c */ /* 0x000fe20003f26270 */
[----:B------:R-:W-:Y:S01]  /*1450*/  IMAD.HI.U32 R11, R5, R28, RZ ;  /* 0x0000001c050b7227 */ /* 0x000fe200078e00ff */
[----:B------:R-:W-:-:S02]  /*1460*/  ISETP.GT.U32.AND P2, PT, R3, R24, PT ;  /* 0x000000180300720c */ /* 0x000fc40003f44070 */
[----:B------:R-:W-:Y:S01]  /*1470*/  LOP3.LUT R21, R7, 0x34, RZ, 0xfc, !PT ;  /* 0x0000003407157812 */ /* 0x000fe200078efcff */
[----:B------:R-:W-:Y:S01]  /*1480*/  @!P3 IMAD.IADD R22, R22, 0x1, -R3 ;  /* 0x000000011616b824 */ /* 0x000fe200078e0a03 */
[----:B------:R-:W-:Y:S01]  /*1490*/  IABS R106, R77 ;  /* 0x0000004d006a7213 */ /* 0x000fe20000000000 */
[----:B------:R-:W-:Y:S01]  /*14a0*/  IMAD.MOV R11, RZ, RZ, -R11 ;  /* 0x000000ffff0b7224 */ /* 0x000fe200078e0a0b */
[----:B------:R-:W-:Y:S01]  /*14b0*/  IABS R30, R21 ;  /* 0x00000015001e7213 */ /* 0x000fe20000000000 */
[C---:B------:R-:W-:Y:S01]  /*14c0*/  IMAD R26, R3.reuse, R9, R26 ;  /* 0x00000009031a7224 */ /* 0x040fe200078e021a */
[C---:B------:R-:W-:Y:S01]  /*14d0*/  ISETP.GT.U32.AND P3, PT, R3.reuse, R22, PT ;  /* 0x000000160300720c */ /* 0x040fe20003f64070 */
[----:B------:R-:W-:Y:S01]  /*14e0*/  IMAD R27, R3, R11, R28 ;  /* 0x0000000b031b7224 */ /* 0x000fe200078e021c */
[----:B------:R-:W-:Y:S01]  /*14f0*/  LOP3.LUT R9, R7, 0x38, RZ, 0xfc, !PT ;  /* 0x0000003807097812 */ /* 0x000fe200078efcff */
[----:B------:R-:W-:Y:S01]  /*1500*/  IMAD.HI.U32 R13, R5, R30, RZ ;  /* 0x0000001e050d7227 */ /* 0x000fe200078e00ff */
[----:B------:R-:W-:-:S02]  /*1510*/  IABS R108, R71 ;  /* 0x00000047006c7213 */ /* 0x000fc40000000000 */
[----:B------:R-:W-:Y:S01]  /*1520*/  IABS R28, R9 ;  /* 0x00000009001c7213 */ /* 0x000fe20000000000 */
[--C-:B------:R-:W-:Y:S01]  /*1530*/  @!P2 IMAD.IADD R24, R24, 0x1, -R3.reuse ;  /* 0x000000011818a824 */ /* 0x100fe200078e0a03 */
[----:B------:R-:W-:Y:S01]  /*1540*/  ISETP.GT.U32.AND P2, PT, R3, R27, PT ;  /* 0x0000001b0300720c */ /* 0x000fe20003f44070 */
[----:B------:R-:W-:Y:S01]  /*1550*/  @!P4 IMAD.IADD R23, R23, 0x1, -R3 ;  /* 0x000000011717c824 */ /* 0x000fe200078e0a03 */
[----:B------:R-:W-:Y:S01]  /*1560*/  ISETP.GE.AND P4, PT, R21, RZ, PT ;  /* 0x000000ff1500720c */ /* 0x000fe20003f86270 */
[----:B------:R-:W-:Y:S01]  /*1570*/  IMAD.MOV R13, RZ, RZ, -R13 ;  /* 0x000000ffff0d7224 */ /* 0x000fe200078e0a0d */
[----:B------:R-:W-:Y:S01]  /*1580*/  LOP3.LUT R21, R7, 0x3c, RZ, 0xfc, !PT ;  /* 0x0000003c07157812 */ /* 0x000fe200078efcff */
[----:B------:R-:W-:Y:S01]  /*1590*/  @!P3 IMAD.IADD R22, R22, 0x1, -R3 ;  /* 0x000000011616b824 */ /* 0x000fe200078e0a03 */
[----:B------:R-:W-:Y:S01]  /*15a0*/  ISETP.GE.AND P3, PT, R15, RZ, PT ;  /* 0x000000ff0f00720c */ /* 0x000fe20003f66270 */
[C---:B------:R-:W-:Y:S01]  /*15b0*/  IMAD R30, R3.reuse, R13, R30 ;  /* 0x0000000d031e7224 */ /* 0x040fe200078e021e */
[----:B------:R-:W-:Y:S01]  /*15c0*/  IABS R32, R21 ;  /* 0x0000001500207213 */ /* 0x000fe20000000000 */
[----:B------:R-:W-:Y:S01]  /*15d0*/  @!P0 IMAD.MOV R22, RZ, RZ, -R22 ;  /* 0x000000ffff168224 */ /* 0x000fe200078e0a16 */
[----:B------:R-:W-:Y:S01]  /*15e0*/  ISETP.GT.U32.AND P0, PT, R3, R26, PT ;  /* 0x0000001a0300720c */ /* 0x000fe20003f04070 */
[----:B------:R-:W-:Y:S01]  /*15f0*/  @!P5 IMAD.MOV R23, RZ, RZ, -R23 ;  /* 0x000000ffff17d224 */ /* 0x000fe200078e0a17 */
[----:B------:R-:W-:Y:S01]  /*1600*/  ISETP.GE.AND P5, PT, R9, RZ, PT ;  /* 0x000000ff0900720c */ /* 0x000fe20003fa6270 */
[----:B------:R-:W-:-:S02]  /*1610*/  @!P2 IMAD.IADD R27, R27, 0x1, -R3 ;  /* 0x000000011b1ba824 */ /* 0x000fc400078e0a03 */
[----:B------:R-:W-:-:S03]  /*1620*/  IMAD.HI.U32 R9, R5, R28, RZ ;  /* 0x0000001c05097227 */ /* 0x000fc600078e00ff */
[C---:B------:R-:W-:Y:S01]  /*1630*/  ISETP.GT.U32.AND P2, PT, R3.reuse, R27, PT ;  /* 0x0000001b0300720c */ /* 0x040fe20003f44070 */
[----:B------:R-:W-:Y:S01]  /*1640*/  @!P6 IMAD.MOV R24, RZ, RZ, -R24 ;  /* 0x000000ffff18e224 */ /* 0x000fe200078e0a18 */
[----:B------:R-:W-:Y:S01]  /*1650*/  ISETP.GT.U32.AND P6, PT, R3, R30, PT ;  /* 0x0000001e0300720c */ /* 0x000fe20003fc4070 */
[----:B------:R-:W-:-:S04]  /*1660*/  IMAD.HI.U32 R11, R5, R32, RZ ;  /* 0x00000020050b7227 */ /* 0x000fc800078e00ff */
[----:B------:R-:W-:Y:S02]  /*1670*/  IMAD.MOV R9, RZ, RZ, -R9 ;  /* 0x000000ffff097224 */ /* 0x000fe400078e0a09 */
[----:B------:R-:W-:Y:S02]  /*1680*/  @!P0 IMAD.IADD R26, R26, 0x1, -R3 ;  /* 0x000000011a1a8824 */ /* 0x000fe400078e0a03 */
[----:B------:R-:W-:Y:S02]  /*1690*/  IMAD.MOV R11, RZ, RZ, -R11 ;  /* 0x000000ffff0b7224 */ /* 0x000fe400078e0a0b */
[C---:B------:R-:W-:Y:S01]  /*16a0*/  IMAD R31, R3.reuse, R9, R28 ;  /* 0x00000009031f7224 */ /* 0x040fe200078e021c */
[C---:B------:R-:W-:Y:S01]  /*16b0*/  ISETP.GT.U32.AND P0, PT, R3.reuse, R26, PT ;  /* 0x0000001a0300720c */ /* 0x040fe20003f04070 */
[----:B------:R-:W-:Y:S02]  /*16c0*/  IMAD R32, R3, R11, R32 ;  /* 0x0000000b03207224 */ /* 0x000fe400078e0220 */
[----:B------:R-:W-:Y:S01]  /*16d0*/  @!P2 IMAD.IADD R27, R27, 0x1, -R3 ;  /* 0x000000011b1ba824 */ /* 0x000fe200078e0a03 */
[----:B------:R-:W-:Y:S01]  /*16e0*/  ISETP.GT.U32.AND P2, PT, R3, R31, PT ;  /* 0x0000001f0300720c */ /* 0x000fe20003f44070 */
[----:B------:R-:W-:-:S04]  /*16f0*/  IMAD.HI.U32 R13, R5, R34, RZ ;  /* 0x00000022050d7227 */ /* 0x000fc800078e00ff */
[----:B------:R-:W-:-:S04]  /*1700*/  IMAD.HI.U32 R15, R5, R36, RZ ;  /* 0x00000024050f7227 */ /* 0x000fc800078e00ff */
[----:B------:R-:W-:Y:S01]  /*1710*/  @!P6 IMAD.IADD R30, R30, 0x1, -R3 ;  /* 0x000000011e1ee824 */ /* 0x000fe200078e0a03 */
[C---:B------:R-:W-:Y:S01]  /*1720*/  ISETP.GT.U32.AND P6, PT, R3.reuse, R32, PT ;  /* 0x000000200300720c */ /* 0x040fe20003fc4070 */
[----:B------:R-:W-:Y:S02]  /*1730*/  IMAD.MOV R13, RZ, RZ, -R13 ;  /* 0x000000ffff0d7224 */ /* 0x000fe400078e0a0d */
[----:B------:R-:W-:Y:S02]  /*1740*/  IMAD.MOV R15, RZ, RZ, -R15 ;  /* 0x000000ffff0f7224 */ /* 0x000fe400078e0a0f */
[C---:B------:R-:W-:Y:S02]  /*1750*/  IMAD R33, R3.reuse, R13, R34 ;  /* 0x0000000d03217224 */ /* 0x040fe400078e0222 */
[----:B------:R-:W-:Y:S01]  /*1760*/  IMAD R34, R3, R15, R36 ;  /* 0x0000000f03227224 */ /* 0x000fe200078e0224 */
[----:B------:R-:W-:Y:S01]  /*1770*/  LOP3.LUT R15, R7, 0x48, RZ, 0xfc, !PT ;  /* 0x00000048070f7812 */ /* 0x000fe200078efcff */
[--C-:B------:R-:W-:Y:S01]  /*1780*/  @!P0 IMAD.IADD R26, R26, 0x1, -R3.reuse ;  /* 0x000000011a1a8824 */ /* 0x100fe200078e0a03 */
[----:B------:R-:W-:Y:S01]  /*1790*/  ISETP.GE.AND P0, PT, R21, RZ, PT ;  /* 0x000000ff1500720c */ /* 0x000fe20003f06270 */
[--C-:B------:R-:W-:Y:S01]  /*17a0*/  @!P2 IMAD.IADD R31, R31, 0x1, -R3.reuse ;  /* 0x000000011f1fa824 */ /* 0x100fe200078e0a03 */
[----:B------:R-:W-:Y:S01]  /*17b0*/  LOP3.LUT R21, R7, 0x4c, RZ, 0xfc, !PT ;  /* 0x0000004c07157812 */ /* 0x000fe200078efcff */
[----:B------:R-:W-:Y:S01]  /*17c0*/  @!P6 IMAD.IADD R32, R32, 0x1, -R3 ;  /* 0x000000012020e824 */ /* 0x000fe200078e0a03 */
[----:B------:R-:W-:Y:S01]  /*17d0*/  IABS R28, R15 ;  /* 0x0000000f001c7213 */ /* 0x000fe20000000000 */
[----:B------:R-:W-:Y:S01]  /*17e0*/  @!P1 IMAD.MOV R26, RZ, RZ, -R26 ;  /* 0x000000ffff1a9224 */ /* 0x000fe200078e0a1a */
[----:B------:R-:W-:Y:S01]  /*17f0*/  ISETP.GT.U32.AND P2, PT, R3, R30, PT ;  /* 0x0000001e0300720c */ /* 0x000fe20003f44070 */
[----:B------:R-:W-:Y:S01]  /*1800*/  @!P3 IMAD.MOV R27, RZ, RZ, -R27 ;  /* 0x000000ffff1bb224 */ /* 0x000fe200078e0a1b */
[----:B------:R-:W-:Y:S01]  /*1810*/  IABS R36, R21 ;  /* 0x0000001500247213 */ /* 0x000fe20000000000 */
[----:B------:R-:W-:Y:S01]  /*1820*/  IMAD.HI.U32 R9, R5, R28, RZ ;  /* 0x0000001c05097227 */ /* 0x000fe200078e00ff */
[----:B------:R-:W-:-:S02]  /*1830*/  ISETP.GT.U32.AND P1, PT, R3, R31, PT ;  /* 0x0000001f0300720c */ /* 0x000fc40003f24070 */
[----:B------:R-:W-:Y:S01]  /*1840*/  ISETP.GT.U32.AND P6, PT, R3, R32, PT ;  /* 0x000000200300720c */ /* 0x000fe20003fc4070 */
[----:B------:R-:W-:Y:S01]  /*1850*/  IMAD.HI.U32 R11, R5, R36, RZ ;  /* 0x00000024050b7227 */ /* 0x000fe200078e00ff */
[----:B------:R-:W-:-:S03]  /*1860*/  ISETP.GT.U32.AND P3, PT, R3, R33, PT ;  /* 0x000000210300720c */ /* 0x000fc60003f64070 */
[----:B------:R-:W-:Y:S02]  /*1870*/  IMAD.MOV R9, RZ, RZ, -R9 ;  /* 0x000000ffff097224 */ /* 0x000fe400078e0a09 */
[----:B------:R-:W-:Y:S02]  /*1880*/  IMAD.MOV R13, RZ, RZ, -R11 ;  /* 0x000000ffff0d7224 */ /* 0x000fe400078e0a0b */
[--C-:B------:R-:W-:Y:S01]  /*1890*/  @!P2 IMAD.IADD R30, R30, 0x1, -R3.reuse ;  /* 0x000000011e1ea824 */ /* 0x100fe200078e0a03 */
[C---:B------:R-:W-:Y:S01]  /*18a0*/  ISETP.GT.U32.AND P2, PT, R3.reuse, R34, PT ;  /* 0x000000220300720c */ /* 0x040fe20003f44070 */
[C---:B------:R-:W-:Y:S02]  /*18b0*/  IMAD R35, R3.reuse, R9, R28 ;  /* 0x0000000903237224 */ /* 0x040fe400078e021c */
[----:B------:R-:W-:Y:S01]  /*18c0*/  IMAD R36, R3, R13, R36 ;  /* 0x0000000d03247224 */ /* 0x000fe200078e0224 */
[----:B------:R-:W-:Y:S01]  /*18d0*/  LOP3.LUT R13, R7, 0x58, RZ, 0xfc, !PT ;  /* 0x00000058070d7812 */ /* 0x000fe200078efcff */
[--C-:B------:R-:W-:Y:S01]  /*18e0*/  @!P1 IMAD.IADD R31, R31, 0x1, -R3.reuse ;  /* 0x000000011f1f9824 */ /* 0x100fe200078e0a03 */
[C---:B------:R-:W-:Y:S01]  /*18f0*/  ISETP.GT.U32.AND P1, PT, R3.reuse, R35, PT ;  /* 0x000000230300720c */ /* 0x040fe20003f24070 */
[--C-:B------:R-:W-:Y:S01]  /*1900*/  @!P6 IMAD.IADD R32, R32, 0x1, -R3.reuse ;  /* 0x000000012020e824 */ /* 0x100fe200078e0a03 */
[----:B------:R-:W-:Y:S01]  /*1910*/  ISETP.GT.U32.AND P6, PT, R3, R36, PT ;  /* 0x000000240300720c */ /* 0x000fe20003fc4070 */
[--C-:B------:R-:W-:Y:S01]  /*1920*/  @!P3 IMAD.IADD R33, R33, 0x1, -R3.reuse ;  /* 0x000000012121b824 */ /* 0x100fe200078e0a03 */
[----:B------:R-:W-:Y:S01]  /*1930*/  ISETP.GE.AND P3, PT, R25, RZ, PT ;  /* 0x000000ff1900720c */ /* 0x000fe20003f66270 */
[----:B------:R-:W-:Y:S01]  /*1940*/  @!P4 IMAD.MOV R30, RZ, RZ, -R30 ;  /* 0x000000ffff1ec224 */ /* 0x000fe200078e0a1e */
[----:B------:R-:W-:Y:S01]  /*1950*/  LOP3.LUT R25, R7, 0x5c, RZ, 0xfc, !PT ;  /* 0x0000005c07197812 */ /* 0x000fe200078efcff */
[----:B------:R-:W-:Y:S01]  /*1960*/  @!P2 IMAD.IADD R34, R34, 0x1, -R3 ;  /* 0x000000012222a824 */ /* 0x000fe200078e0a03 */
[----:B------:R-:W-:Y:S01]  /*1970*/  IABS R28, R13 ;  /* 0x0000000d001c7213 */ /* 0x000fe20000000000 */
[----:B------:R-:W-:Y:S01]  /*1980*/  IMAD.HI.U32 R9, R5, R38, RZ ;  /* 0x0000002605097227 */ /* 0x000fe200078e00ff */
[----:B------:R-:W-:-:S02]  /*1990*/  ISETP.GE.AND P2, PT, R29, RZ, PT ;  /* 0x000000ff1d00720c */ /* 0x000fc40003f46270 */
[----:B------:R-:W-:Y:S01]  /*19a0*/  ISETP.GT.U32.AND P4, PT, R3, R34, PT ;  /* 0x000000220300720c */ /* 0x000fe20003f84070 */
[----:B------:R-:W-:Y:S01]  /*19b0*/  @!P1 IMAD.IADD R35, R35, 0x1, -R3 ;  /* 0x0000000123239824 */ /* 0x000fe200078e0a03 */
[----:B------:R-:W-:Y:S01]  /*19c0*/  ISETP.GT.U32.AND P1, PT, R3, R33, PT ;  /* 0x000000210300720c */ /* 0x000fe20003f24070 */
[----:B------:R-:W-:Y:S01]  /*19d0*/  IMAD.HI.U32 R11, R5, R40, RZ ;  /* 0x00000028050b7227 */ /* 0x000fe200078e00ff */
[----:B------:R-:W-:-:S03]  /*19e0*/  LOP3.LUT R29, R7, 0x84, RZ, 0xfc, !PT ;  /* 0x00000084071d7812 */ /* 0x000fc600078efcff */
[----:B------:R-:W-:Y:S01]  /*19f0*/  @!P6 IMAD.IADD R36, R36, 0x1, -R3 ;  /* 0x000000012424e824 */ /* 0x000fe200078e0a03 */
[C---:B------:R-:W-:Y:S01]  /*1a00*/  ISETP.GT.U32.AND P6, PT, R3.reuse, R35, PT ;  /* 0x000000230300720c */ /* 0x040fe20003fc4070 */
[----:B------:R-:W-:Y:S01]  /*1a10*/  IMAD.MOV R9, RZ, RZ, -R9 ;  /* 0x000000ffff097224 */ /* 0x000fe200078e0a09 */
[----:B------:R-:W-:Y:S01]  /*1a20*/  IABS R54, R29 ;  /* 0x0000001d00367213 */ /* 0x000fe20000000000 */
[----:B------:R-:W-:Y:S02]  /*1a30*/  IMAD.MOV R11, RZ, RZ, -R11 ;  /* 0x000000ffff0b7224 */ /* 0x000fe400078e0a0b */
[----:B------:R-:W-:Y:S01]  /*1a40*/  @!P5 IMAD.MOV R31, RZ, RZ, -R31 ;  /* 0x000000ffff1fd224 */ /* 0x000fe200078e0a1f */
[C---:B------:R-:W-:Y:S01]  /*1a50*/  ISETP.GT.U32.AND P5, PT, R3.reuse, R36, PT ;  /* 0x000000240300720c */ /* 0x040fe20003fa4070 */
[C---:B------:R-:W-:Y:S02]  /*1a60*/  IMAD R37, R3.reuse, R9, R38 ;  /* 0x0000000903257224 */ /* 0x040fe400078e0226 */
[----:B------:R-:W-:Y:S01]  /*1a70*/  IMAD R38, R3, R11, R40 ;  /* 0x0000000b03267224 */ /* 0x000fe200078e0228 */
[----:B------:R-:W-:Y:S01]  /*1a80*/  IABS R40, R25 ;  /* 0x0000001900287213 */ /* 0x000fe20000000000 */
[--C-:B------:R-:W-:Y:S01]  /*1a90*/  @!P1 IMAD.IADD R33, R33, 0x1, -R3.reuse ;  /* 0x0000000121219824 */ /* 0x100fe200078e0a03 */
[----:B------:R-:W-:Y:S01]  /*1aa0*/  ISETP.GE.AND P1, PT, R15, RZ, PT ;  /* 0x000000ff0f00720c */ /* 0x000fe20003f26270 */
[----:B------:R-:W-:Y:S01]  /*1ab0*/  @!P4 IMAD.IADD R34, R34, 0x1, -R3 ;  /* 0x000000012222c824 */ /* 0x000fe200078e0a03 */
[----:B------:R-:W-:Y:S01]  /*1ac0*/  ISETP.GT.U32.AND P4, PT, R3, R38, PT ;  /* 0x000000260300720c */ /* 0x000fe20003f84070 */
[----:B------:R-:W-:Y:S01]  /*1ad0*/  IMAD.HI.U32 R9, R5, R28, RZ ;  /* 0x0000001c05097227 */ /* 0x000fe200078e00ff */
[----:B------:R-:W-:-:S03]  /*1ae0*/  LOP3.LUT R15, R7, 0x78, RZ, 0xfc, !PT ;  /* 0x00000078070f7812 */ /* 0x000fc600078efcff */
[----:B------:R-:W-:Y:S01]  /*1af0*/  @!P6 IMAD.IADD R35, R35, 0x1, -R3 ;  /* 0x000000012323e824 */ /* 0x000fe200078e0a03 */
[----:B------:R-:W-:Y:S01]  /*1b00*/  ISETP.GE.AND P6, PT, R21, RZ, PT ;  /* 0x000000ff1500720c */ /* 0x000fe20003fc6270 */
[----:B------:R-:W-:Y:S01]  /*1b10*/  IMAD.HI.U32 R11, R5, R40, RZ ;  /* 0x00000028050b7227 */ /* 0x000fe200078e00ff */
[----:B------:R-:W-:Y:S02]  /*1b20*/  IABS R48, R15 ;  /* 0x0000000f00307213 */ /* 0x000fe40000000000 */
[----:B------:R-:W-:Y:S01]  /*1b30*/  LOP3.LUT R21, R7, 0x7c, RZ, 0xfc, !PT ;  /* 0x0000007c07157812 */ /* 0x000fe200078efcff */
[----:B------:R-:W-:Y:S02]  /*1b40*/  IMAD.MOV R9, RZ, RZ, -R9 ;  /* 0x000000ffff097224 */ /* 0x000fe400078e0a09 */
[----:B------:R-:W-:Y:S01]  /*1b50*/  @!P5 IMAD.IADD R36, R36, 0x1, -R3 ;  /* 0x000000012424d824 */ /* 0x000fe200078e0a03 */
[----:B------:R-:W-:Y:S01]  /*1b60*/  ISETP.GE.AND P5, PT, R39, RZ, PT ;  /* 0x000000ff2700720c */ /* 0x000fe20003fa6270 */
[----:B------:R-:W-:Y:S01]  /*1b70*/  @!P0 IMAD.MOV R32, RZ, RZ, -R32 ;  /* 0x000000ffff208224 */ /* 0x000fe200078e0a20 */
[C---:B------:R-:W-:Y:S01]  /*1b80*/  ISETP.GT.U32.AND P0, PT, R3.reuse, R37, PT ;  /* 0x000000250300720c */ /* 0x040fe20003f04070 */
[----:B------:R-:W-:Y:S01]  /*1b90*/  IMAD.MOV R11, RZ, RZ, -R11 ;  /* 0x000000ffff0b7224 */ /* 0x000fe200078e0a0b */
[----:B------:R-:W-:Y:S01]  /*1ba0*/  IABS R50, R21 ;  /* 0x0000001500327213 */ /* 0x000fe20000000000 */
[----:B------:R-:W-:Y:S01]  /*1bb0*/  IMAD R39, R3, R9, R28 ;  /* 0x0000000903277224 */ /* 0x000fe200078e021c */
[----:B------:R-:W-:Y:S01]  /*1bc0*/  LOP3.LUT R9, R7, 0x60, RZ, 0xfc, !PT ;  /* 0x0000006007097812 */ /* 0x000fe200078efcff */
[----:B------:R-:W-:-:S02]  /*1bd0*/  @!P4 IMAD.IADD R38, R38, 0x1, -R3 ;  /* 0x000000012626c824 */ /* 0x000fc400078e0a03 */
[C---:B------:R-:W-:Y:S01]  /*1be0*/  IMAD R40, R3.reuse, R11, R40 ;  /* 0x0000000b03287224 */ /* 0x040fe200078e0228 */
[----:B------:R-:W-:Y:S01]  /*1bf0*/  IABS R28, R9 ;  /* 0x00000009001c7213 */ /* 0x000fe20000000000 */
[----:B------:R-:W-:Y:S01]  /*1c00*/  @!P1 IMAD.MOV R35, RZ, RZ, -R35 ;  /* 0x000000ffff239224 */ /* 0x000fe200078e0a23 */
[C---:B------:R-:W-:Y:S01]  /*1c10*/  ISETP.GT.U32.AND P1, PT, R3.reuse, R39, PT ;  /* 0x000000270300720c */ /* 0x040fe20003f24070 */
[----:B------:R-:W-:Y:S01]  /*1c20*/  @!P3 IMAD.MOV R33, RZ, RZ, -R33 ;  /* 0x000000ffff21b224 */ /* 0x000fe200078e0a21 */
[C---:B------:R-:W-:Y:S01]  /*1c30*/  ISETP.GT.U32.AND P3, PT, R3.reuse, R38, PT ;  /* 0x000000260300720c */ /* 0x040fe20003f64070 */
[----:B------:R-:W-:Y:S01]  /*1c40*/  @!P6 IMAD.MOV R36, RZ, RZ, -R36 ;  /* 0x000000ffff24e224 */ /* 0x000fe200078e0a24 */
[----:B------:R-:W-:Y:S01]  /*1c50*/  ISETP.GT.U32.AND P6, PT, R3, R40, PT ;  /* 0x000000280300720c */ /* 0x000fe20003fc4070 */
[----:B------:R-:W-:Y:S01]  /*1c60*/  @!P0 IMAD.IADD R37, R37, 0x1, -R3 ;  /* 0x0000000125258824 */ /* 0x000fe200078e0a03 */
[----:B------:R-:W-:Y:S01]  /*1c70*/  LOP3.LUT R11, R7, 0x64, RZ, 0xfc, !PT ;  /* 0x00000064070b7812 */ /* 0x000fe200078efcff */
[----:B------:R-:W-:Y:S01]  /*1c80*/  @!P2 IMAD.MOV R34, RZ, RZ, -R34 ;  /* 0x000000ffff22a224 */ /* 0x000fe200078e0a22 */
[----:B------:R-:W-:-:S02]  /*1c90*/  ISETP.GE.AND P0, PT, R41, RZ, PT ;  /* 0x000000ff2900720c */ /* 0x000fc40003f06270 */
[----:B------:R-:W-:Y:S02]  /*1ca0*/  ISETP.GT.U32.AND P4, PT, R3, R37, PT ;  /* 0x000000250300720c */ /* 0x000fe40003f84070 */
[----:B------:R-:W-:Y:S01]  /*1cb0*/  IABS R42, R11 ;  /* 0x0000000b002a7213 */ /* 0x000fe20000000000 */
[--C-:B------:R-:W-:Y:S01]  /*1cc0*/  @!P1 IMAD.IADD R39, R39, 0x1, -R3.reuse ;  /* 0x0000000127279824 */ /* 0x100fe200078e0a03 */
[----:B------:R-:W-:Y:S01]  /*1cd0*/  ISETP.GE.AND P2, PT, R13, RZ, PT ;  /* 0x000000ff0d00720c */ /* 0x000fe20003f46270 */
[--C-:B------:R-:W-:Y:S01]  /*1ce0*/  @!P3 IMAD.IADD R38, R38, 0x1, -R3.reuse ;  /* 0x000000012626b824 */ /* 0x100fe200078e0a03 */
[----:B------:R-:W-:Y:S01]  /*1cf0*/  ISETP.GE.AND P3, PT, R9, RZ, PT ;  /* 0x000000ff0900720c */ /* 0x000fe20003f66270 */
[----:B------:R-:W-:Y:S01]  /*1d00*/  @!P6 IMAD.IADD R40, R40, 0x1, -R3 ;  /* 0x000000012828e824 */ /* 0x000fe200078e0a03 */
[----:B------:R-:W-:Y:S01]  /*1d10*/  ISETP.GT.U32.AND P6, PT, R3, R39, PT ;  /* 0x000000270300720c */ /* 0x000fe20003fc4070 */
[----:B------:R-:W-:Y:S01]  /*1d20*/  IMAD.HI.U32 R9, R5, R28, RZ ;  /* 0x0000001c05097227 */ /* 0x000fe200078e00ff */
[----:B------:R-:W-:-:S02]  /*1d30*/  ISETP.GE.AND P1, PT, R11, RZ, PT ;  /* 0x000000ff0b00720c */ /* 0x000fc40003f26270 */
[----:B------:R-:W-:Y:S01]  /*1d40*/  LOP3.LUT R13, R7, 0x68, RZ, 0xfc, !PT ;  /* 0x00000068070d7812 */ /* 0x000fe200078efcff */
[----:B------:R-:W-:Y:S02]  /*1d50*/  IMAD.MOV R9, RZ, RZ, -R9 ;  /* 0x000000ffff097224 */ /* 0x000fe400078e0a09 */
[----:B------:R-:W-:Y:S01]  /*1d60*/  @!P4 IMAD.IADD R37, R37, 0x1, -R3 ;  /* 0x000000012525c824 */ /* 0x000fe200078e0a03 */
[----:B------:R-:W-:Y:S01]  /*1d70*/  ISETP.GE.AND P4, PT, R25, RZ, PT ;  /* 0x000000ff1900720c */ /* 0x000fe20003f86270 */
[----:B------:R-:W-:Y:S01]  /*1d80*/  IMAD R41, R3, R9, R28 ;  /* 0x0000000903297224 */ /* 0x000fe200078e021c */
[----:B------:R-:W-:Y:S01]  /*1d90*/  LOP3.LUT R9, R7, 0x6c, RZ, 0xfc, !PT ;  /* 0x0000006c07097812 */ /* 0x000fe200078efcff */
[----:B------:R-:W-:Y:S01]  /*1da0*/  IMAD.HI.U32 R11, R5, R42, RZ ;  /* 0x0000002a050b7227 */ /* 0x000fe200078e00ff */
[----:B------:R-:W-:Y:S02]  /*1db0*/  LOP3.LUT R25, R7, 0x80, RZ, 0xfc, !PT ;  /* 0x0000008007197812 */ /* 0x000fe400078efcff */
[----:B------:R-:W-:Y:S01]  /*1dc0*/  IABS R44, R9 ;  /* 0x00000009002c7213 */ /* 0x000fe20000000000 */
[----:B------:R-:W-:Y:S01]  /*1dd0*/  @!P5 IMAD.MOV R37, RZ, RZ, -R37 ;  /* 0x000000ffff25d224 */ /* 0x000fe200078e0a25 */
[----:B------:R-:W-:Y:S01]  /*1de0*/  ISETP.GT.U32.AND P5, PT, R3, R40, PT ;  /* 0x000000280300720c */ /* 0x000fe20003fa4070 */
[----:B------:R-:W-:Y:S01]  /*1df0*/  @!P6 IMAD.IADD R39, R39, 0x1, -R3 ;  /* 0x000000012727e824 */ /* 0x000fe200078e0a03 */
[----:B------:R-:W-:Y:S01]  /*1e00*/  ISETP.GT.U32.AND P6, PT, R3, R41, PT ;  /* 0x000000290300720c */ /* 0x000fe20003fc4070 */
[----:B------:R-:W-:Y:S01]  /*1e10*/  IMAD.MOV R11, RZ, RZ, -R11 ;  /* 0x000000ffff0b7224 */ /* 0x000fe200078e0a0b */
[----:B------:R-:W-:Y:S01]  /*1e20*/  IABS R52, R25 ;  /* 0x0000001900347213 */ /* 0x000fe20000000000 */
[----:B------:R-:W-:Y:S01]  /*1e30*/  @!P0 IMAD.MOV R38, RZ, RZ, -R38 ;  /* 0x000000ffff268224 */ /* 0x000fe200078e0a26 */
[----:B------:R-:W-:Y:S01]  /*1e40*/  ISETP.GE.AND P0, PT, R13, RZ, PT ;  /* 0x000000ff0d00720c */ /* 0x000fe20003f06270 */
[----:B------:R-:W-:Y:S01]  /*1e50*/  IMAD R42, R3, R11, R42 ;  /* 0x0000000b032a7224 */ /* 0x000fe200078e022a */
[----:B------:R-:W-:Y:S01]  /*1e60*/  IABS R13, R13 ;  /* 0x0000000d000d7213 */ /* 0x000fe20000000000 */
[----:B------:R-:W-:Y:S01]  /*1e70*/  @!P2 IMAD.MOV R39, RZ, RZ, -R39 ;  /* 0x000000ffff27a224 */ /* 0x000fe200078e0a27 */
[----:B------:R-:W-:-:S02]  /*1e80*/  LOP3.LUT R11, R7, 0x70, RZ, 0xfc, !PT ;  /* 0x00000070070b7812 */ /* 0x000fc400078efcff */
[----:B------:R-:W-:Y:S01]  /*1e90*/  ISETP.GT.U32.AND P2, PT, R3, R42, PT ;  /* 0x0000002a0300720c */ /* 0x000fe20003f44070 */
[----:B------:R-:W-:Y:S01]  /*1ea0*/  IMAD.MOV.U32 R28, RZ, RZ, R13 ;  /* 0x000000ffff1c7224 */ /* 0x000fe200078e000d */
[----:B------:R-:W-:Y:S01]  /*1eb0*/  LOP3.LUT R13, R7, 0x74, RZ, 0xfc, !PT ;  /* 0x00000074070d7812 */ /* 0x000fe200078efcff */
[--C-:B------:R-:W-:Y:S01]  /*1ec0*/  @!P5 IMAD.IADD R40, R40, 0x1, -R3.reuse ;  /* 0x000000012828d824 */ /* 0x100fe200078e0a03 */
[----:B------:R-:W-:Y:S01]  /*1ed0*/  ISETP.GE.AND P5, PT, R9, RZ, PT ;  /* 0x000000ff0900720c */ /* 0x000fe20003fa6270 */
[----:B------:R-:W-:Y:S01]  /*1ee0*/  @!P6 IMAD.IADD R41, R41, 0x1, -R3 ;  /* 0x000000012929e824 */ /* 0x000fe200078e0a03 */
[----:B------:R-:W-:Y:S01]  /*1ef0*/  IABS R46, R11 ;  /* 0x0000000b002e7213 */ /* 0x000fe20000000000 */
[----:B------:R-:W-:-:S03]  /*1f00*/  IMAD.HI.U32 R9, R5, R28, RZ ;  /* 0x0000001c05097227 */ /* 0x000fc600078e00ff */
[----:B------:R-:W-:Y:S01]  /*1f10*/  ISETP.GT.U32.AND P6, PT, R3, R41, PT ;  /* 0x000000290300720c */ /* 0x000fe20003fc4070 */
[----:B------:R-:W-:Y:S02]  /*1f20*/  IMAD.MOV R43, RZ, RZ, -R9 ;  /* 0x000000ffff2b7224 */ /* 0x000fe400078e0a09 */
[----:B------:R-:W-:-:S04]  /*1f30*/  IMAD.HI.U32 R9, R5, R44, RZ ;  /* 0x0000002c05097227 */ /* 0x000fc800078e00ff */
[----:B------:R-:W-:Y:S02]  /*1f40*/  @!P2 IMAD.IADD R42, R42, 0x1, -R3 ;  /* 0x000000012a2aa824 */ /* 0x000fe400078e0a03 */
[----:B------:R-:W-:Y:S02]  /*1f50*/  IMAD.MOV R9, RZ, RZ, -R9 ;  /* 0x000000ffff097224 */ /* 0x000fe400078e0a09 */
[C---:B------:R-:W-:Y:S01]  /*1f60*/  IMAD R43, R3.reuse, R43, R28 ;  /* 0x0000002b032b7224 */ /* 0x040fe200078e021c */
[----:B------:R-:W-:Y:S01]  /*1f70*/  IABS R28, R13 ;  /* 0x0000000d001c7213 */ /* 0x000fe20000000000 */
[C---:B------:R-:W-:Y:S01]  /*1f80*/  IMAD R45, R3.reuse, R9, R44 ;  /* 0x00000009032d7224 */ /* 0x040fe200078e022c */
[----:B------:R-:W-:Y:S01]  /*1f90*/  ISETP.GT.U32.AND P2, PT, R3, R42, PT ;  /* 0x0000002a0300720c */ /* 0x000fe20003f44070 */
[----:B------:R-:W-:-:S04]  /*1fa0*/  IMAD.HI.U32 R9, R5, R46, RZ ;  /* 0x0000002e05097227 */ /* 0x000fc800078e00ff */
[----:B------:R-:W-:Y:S01]  /*1fb0*/  @!P4 IMAD.MOV R40, RZ, RZ, -R40 ;  /* 0x000000ffff28c224 */ /* 0x000fe200078e0a28 */
[----:B------:R-:W-:Y:S01]  /*1fc0*/  ISETP.GE.AND P4, PT, R11, RZ, PT ;  /* 0x000000ff0b00720c */ /* 0x000fe20003f86270 */
[----:B------:R-:W-:Y:S01]  /*1fd0*/  @!P6 IMAD.IADD R41, R41, 0x1, -R3 ;  /* 0x000000012929e824 */ /* 0x000fe200078e0a03 */
[----:B------:R-:W-:Y:S01]  /*1fe0*/  ISETP.GT.U32.AND P6, PT, R3, R43, PT ;  /* 0x0000002b0300720c */ /* 0x000fe20003fc4070 */
[----:B------:R-:W-:-:S04]  /*1ff0*/  IMAD.HI.U32 R11, R5, R28, RZ ;  /* 0x0000001c050b7227 */ /* 0x000fc800078e00ff */
[----:B------:R-:W-:Y:S02]  /*2000*/  IMAD.MOV R9, RZ, RZ, -R9 ;  /* 0x000000ffff097224 */ /* 0x000fe400078e0a09 */
[----:B------:R-:W-:Y:S02]  /*2010*/  IMAD.MOV R11, RZ, RZ, -R11 ;  /* 0x000000ffff0b7224 */ /* 0x000fe400078e0a0b */
[C---:B------:R-:W-:Y:S02]  /*2020*/  IMAD R46, R3.reuse, R9, R46 ;  /* 0x00000009032e7224 */ /* 0x040fe400078e022e */
[C---:B------:R-:W-:Y:S02]  /*2030*/  IMAD R47, R3.reuse, R11, R28 ;  /* 0x0000000b032f7224 */ /* 0x040fe400078e021c */
[--C-:B------:R-:W-:Y:S01]  /*2040*/  @!P2 IMAD.IADD R42, R42, 0x1, -R3.reuse ;  /* 0x000000012a2aa824 */ /* 0x100fe200078e0a03 */
[----:B------:R-:W-:Y:S01]  /*2050*/  ISETP.GT.U32.AND P2, PT, R3, R46, PT ;  /* 0x0000002e0300720c */ /* 0x000fe20003f44070 */
[----:B------:R-:W-:Y:S01]  /*2060*/  @!P6 IMAD.IADD R43, R43, 0x1, -R3 ;  /* 0x000000012b2be824 */ /* 0x000fe200078e0a03 */
[C---:B------:R-:W-:Y:S01]  /*2070*/  ISETP.GT.U32.AND P6, PT, R3.reuse, R47, PT ;  /* 0x0000002f0300720c */ /* 0x040fe20003fc4070 */
[----:B------:R-:W-:Y:S01]  /*2080*/  @!P3 IMAD.MOV R41, RZ, RZ, -R41 ;  /* 0x000000ffff29b224 */ /* 0x000fe200078e0a29 */
[----:B------:R-:W-:Y:S01]  /*2090*/  ISETP.GT.U32.AND P3, PT, R3, R45, PT ;  /* 0x0000002d0300720c */ /* 0x000fe20003f64070 */
[----:B------:R-:W-:-:S04]  /*20a0*/  IMAD.HI.U32 R9, R5, R48, RZ ;  /* 0x0000003005097227 */ /* 0x000fc800078e00ff */
[----:B------:R-:W-:Y:S02]  /*20b0*/  IMAD.MOV R9, RZ, RZ, -R9 ;  /* 0x000000ffff097224 */ /* 0x000fe400078e0a09 */
[----:B------:R-:W-:Y:S02]  /*20c0*/  @!P1 IMAD.MOV R42, RZ, RZ, -R42 ;  /* 0x000000ffff2a9224 */ /* 0x000fe400078e0a2a */
[--C-:B------:R-:W-:Y:S02]  /*20d0*/  @!P2 IMAD.IADD R46, R46, 0x1, -R3.reuse ;  /* 0x000000012e2ea824 */ /* 0x100fe400078e0a03 */
[----:B------:R-:W-:Y:S02]  /*20e0*/  @!P6 IMAD.IADD R47, R47, 0x1, -R3 ;  /* 0x000000012f2fe824 */ /* 0x000fe400078e0a03 */
[C---:B------:R-:W-:Y:S01]  /*20f0*/  IMAD R48, R3.reuse, R9, R48 ;  /* 0x0000000903307224 */ /* 0x040fe200078e0230 */
[----:B------:R-:W-:Y:S01]  /*2100*/  ISETP.GT.U32.AND P6, PT, R3, R46, PT ;  /* 0x0000002e0300720c */ /* 0x000fe20003fc4070 */
[----:B------:R-:W-:Y:S01]  /*2110*/  IMAD.HI.U32 R9, R5, R50, RZ ;  /* 0x0000003205097227 */ /* 0x000fe200078e00ff */
[----:B------:R-:W-:-:S03]  /*2120*/  ISETP.GT.U32.AND P1, PT, R3, R47, PT ;  /* 0x0000002f0300720c */ /* 0x000fc60003f24070 */
[----:B------:R-:W-:Y:S01]  /*2130*/  @!P3 IMAD.IADD R45, R45, 0x1, -R3 ;  /* 0x000000012d2db824 */ /* 0x000fe200078e0a03 */
[----:B------:R-:W-:Y:S01]  /*2140*/  ISETP.GT.U32.AND P3, PT, R3, R43, PT ;  /* 0x0000002b0300720c */ /* 0x000fe20003f64070 */
[----:B------:R-:W-:Y:S02]  /*2150*/  IMAD.MOV R9, RZ, RZ, -R9 ;  /* 0x000000ffff097224 */ /* 0x000fe400078e0a09 */
[----:B------:R-:W-:Y:S01]  /*2160*/  IMAD.HI.U32 R11, R5, R54, RZ ;  /* 0x00000036050b7227 */ /* 0x000fe200078e00ff */
[----:B------:R-:W-:-:S03]  /*2170*/  ISETP.GT.U32.AND P2, PT, R3, R45, PT ;  /* 0x0000002d0300720c */ /* 0x000fc60003f44070 */
[----:B------:R-:W-:Y:S02]  /*2180*/  IMAD R50, R3, R9, R50 ;  /* 0x0000000903327224 */ /* 0x000fe400078e0232 */
[----:B------:R-:W-:Y:S02]  /*2190*/  @!P6 IMAD.IADD R46, R46, 0x1, -R3 ;  /* 0x000000012e2ee824 */ /* 0x000fe400078e0a03 */
[----:B------:R-:W-:Y:S01]  /*21a0*/  IMAD.HI.U32 R9, R5, R52, RZ ;  /* 0x0000003405097227 */ /* 0x000fe200078e00ff */
[----:B------:R-:W-:-:S03]  /*21b0*/  ISETP.GT.U32.AND P6, PT, R3, R50, PT ;  /* 0x000000320300720c */ /* 0x000fc60003fc4070 */
[----:B------:R-:W-:Y:S02]  /*21c0*/  IMAD.MOV R9, RZ, RZ, -R9 ;  /* 0x000000ffff097224 */ /* 0x000fe400078e0a09 */
[----:B------:R-:W-:Y:S01]  /*21d0*/  @!P2 IMAD.IADD R45, R45, 0x1, -R3 ;  /* 0x000000012d2da824 */ /* 0x000fe200078e0a03 */
[----:B------:R-:W-:Y:S01]  /*21e0*/  ISETP.GE.AND P2, PT, R13, RZ, PT ;  /* 0x000000ff0d00720c */ /* 0x000fe20003f46270 */
[----:B------:R-:W-:Y:S01]  /*21f0*/  IMAD R52, R3, R9, R52 ;  /* 0x0000000903347224 */ /* 0x000fe200078e0234 */
[----:B------:R-:W-:Y:S01]  /*2200*/  LOP3.LUT R13, R7, 0x88, RZ, 0xfc, !PT ;  /* 0x00000088070d7812 */ /* 0x000fe200078efcff */
[----:B------:R-:W-:Y:S02]  /*2210*/  @!P5 IMAD.MOV R45, RZ, RZ, -R45 ;  /* 0x000000ffff2dd224 */ /* 0x000fe400078e0a2d */
[--C-:B------:R-:W-:Y:S01]  /*2220*/  @!P3 IMAD.IADD R43, R43, 0x1, -R3.reuse ;  /* 0x000000012b2bb824 */ /* 0x100fe200078e0a03 */
[----:B------:R-:W-:Y:S01]  /*2230*/  IABS R56, R13 ;  /* 0x0000000d00387213 */ /* 0x000fe20000000000 */
[----:B------:R-:W-:Y:S01]  /*2240*/  @!P6 IMAD.IADD R50, R50, 0x1, -R3 ;  /* 0x000000013232e824 */ /* 0x000fe200078e0a03 */
[C---:B------:R-:W-:Y:S01]  /*2250*/  ISETP.GT.U32.AND P3, PT, R3.reuse, R48, PT ;  /* 0x000000300300720c */ /* 0x040fe20003f64070 */
[----:B------:R-:W-:Y:S01]  /*2260*/  IMAD.MOV R11, RZ, RZ, -R11 ;  /* 0x000000ffff0b7224 */ /* 0x000fe200078e0a0b */
[----:B------:R-:W-:Y:S01]  /*2270*/  ISETP.GT.U32.AND P6, PT, R3, R52, PT ;  /* 0x000000340300720c */ /* 0x000fe20003fc4070 */
[----:B------:R-:W-:Y:S01]  /*2280*/  IMAD.HI.U32 R9, R5, R56, RZ ;  /* 0x0000003805097227 */ /* 0x000fe200078e00ff */
[----:B------:R-:W-:-:S03]  /*2290*/  ISETP.GT.U32.AND P5, PT, R3, R50, PT ;  /* 0x000000320300720c */ /* 0x000fc60003fa4070 */
[----:B------:R-:W-:Y:S02]  /*22a0*/  IMAD.MOV R9, RZ, RZ, -R9 ;  /* 0x000000ffff097224 */ /* 0x000fe400078e0a09 */
[--C-:B------:R-:W-:Y:S01]  /*22b0*/  @!P1 IMAD.IADD R47, R47, 0x1, -R3.reuse ;  /* 0x000000012f2f9824 */ /* 0x100fe200078e0a03 */
[----:B------:R-:W-:Y:S01]  /*22c0*/  ISETP.GE.AND P1, PT, R15, RZ, PT ;  /* 0x000000ff0f00720c */ /* 0x000fe20003f26270 */
[----:B------:R-:W-:Y:S01]  /*22d0*/  IMAD R56, R3, R9, R56 ;  /* 0x0000000903387224 */ /* 0x000fe200078e0238 */
[----:B------:R-:W-:Y:S01]  /*22e0*/  LOP3.LUT R15, R7, 0x8c, RZ, 0xfc, !PT ;  /* 0x0000008c070f7812 */ /* 0x000fe200078efcff */
[--C-:B------:R-:W-:Y:S01]  /*22f0*/  @!P3 IMAD.IADD R48, R48, 0x1, -R3.reuse ;  /* 0x000000013030b824 */ /* 0x100fe200078e0a03 */
[----:B------:R-:W-:Y:S01]  /*2300*/  ISETP.GE.AND P3, PT, R21, RZ, PT ;  /* 0x000000ff1500720c */ /* 0x000fe20003f66270 */
[C---:B------:R-:W-:Y:S01]  /*2310*/  IMAD R54, R3.reuse, R11, R54 ;  /* 0x0000000b03367224 */ /* 0x040fe200078e0236 */
[----:B------:R-:W-:Y:S01]  /*2320*/  IABS R28, R15 ;  /* 0x0000000f001c7213 */ /* 0x000fe20000000000 */
[----:B------:R-:W-:Y:S01]  /*2330*/  @!P5 IMAD.IADD R50, R50, 0x1, -R3 ;  /* 0x000000013232d824 */ /* 0x000fe200078e0a03 */
[C---:B------:R-:W-:Y:S01]  /*2340*/  ISETP.GT.U32.AND P5, PT, R3.reuse, R56, PT ;  /* 0x000000380300720c */ /* 0x040fe20003fa4070 */
[----:B------:R-:W-:Y:S01]  /*2350*/  @!P0 IMAD.MOV R43, RZ, RZ, -R43 ;  /* 0x000000ffff2b8224 */ /* 0x000fe200078e0a2b */
[C---:B------:R-:W-:Y:S01]  /*2360*/  ISETP.GT.U32.AND P0, PT, R3.reuse, R48, PT ;  /* 0x000000300300720c */ /* 0x040fe20003f04070 */
[----:B------:R-:W-:Y:S01]  /*2370*/  @!P2 IMAD.MOV R47, RZ, RZ, -R47 ;  /* 0x000000ffff2fa224 */ /* 0x000fe200078e0a2f */
[----:B------:R-:W-:Y:S01]  /*2380*/  ISETP.GT.U32.AND P2, PT, R3, R54, PT ;  /* 0x000000360300720c */ /* 0x000fe20003f44070 */
[----:B------:R-:W-:Y:S01]  /*2390*/  IMAD.HI.U32 R9, R5, R28, RZ ;  /* 0x0000001c05097227 */ /* 0x000fe200078e00ff */
[----:B------:R-:W-:-:S03]  /*23a0*/  LOP3.LUT R21, R7, 0x90, RZ, 0xfc, !PT ;  /* 0x0000009007157812 */ /* 0x000fc600078efcff */
[----:B------:R-:W-:Y:S01]  /*23b0*/  IMAD.MOV R57, RZ, RZ, -R9 ;  /* 0x000000ffff397224 */ /* 0x000fe200078e0a09 */
[----:B------:R-:W-:Y:S01]  /*23c0*/  IABS R58, R21 ;  /* 0x00000015003a7213 */ /* 0x000fe20000000000 */
[--C-:B------:R-:W-:Y:S01]  /*23d0*/  @!P6 IMAD.IADD R52, R52, 0x1, -R3.reuse ;  /* 0x000000013434e824 */ /* 0x100fe200078e0a03 */
[----:B------:R-:W-:Y:S01]  /*23e0*/  ISETP.GE.AND P6, PT, R13, RZ, PT ;  /* 0x000000ff0d00720c */ /* 0x000fe20003fc6270 */
[----:B------:R-:W-:Y:S01]  /*23f0*/  @!P5 IMAD.IADD R56, R56, 0x1, -R3 ;  /* 0x000000013838d824 */ /* 0x000fe200078e0a03 */
[----:B------:R-:W-:Y:S01]  /*2400*/  LOP3.LUT R13, R7, 0x94, RZ, 0xfc, !PT ;  /* 0x00000094070d7812 */ /* 0x000fe200078efcff */
[----:B------:R-:W-:-:S03]  /*2410*/  IMAD.HI.U32 R9, R5, R58, RZ ;  /* 0x0000003a05097227 */ /* 0x000fc600078e00ff */
[C---:B------:R-:W-:Y:S01]  /*2420*/  ISETP.GT.U32.AND P5, PT, R3.reuse, R56, PT ;  /* 0x000000380300720c */ /* 0x040fe20003fa4070 */
[--C-:B------:R-:W-:Y:S01]  /*2430*/  @!P0 IMAD.IADD R48, R48, 0x1, -R3.reuse ;  /* 0x0000000130308824 */ /* 0x100fe200078e0a03 */
[----:B------:R-:W-:Y:S01]  /*2440*/  IABS R11, R13 ;  /* 0x0000000d000b7213 */ /* 0x000fe20000000000 */
[----:B------:R-:W-:Y:S01]  /*2450*/  @!P2 IMAD.IADD R54, R54, 0x1, -R3 ;  /* 0x000000013636a824 */ /* 0x000fe200078e0a03 */
[----:B------:R-:W-:Y:S01]  /*2460*/  ISETP.GT.U32.AND P2, PT, R3, R52, PT ;  /* 0x000000340300720c */ /* 0x000fe20003f44070 */
[----:B------:R-:W-:Y:S01]  /*2470*/  IMAD.MOV R9, RZ, RZ, -R9 ;  /* 0x000000ffff097224 */ /* 0x000fe200078e0a09 */
[----:B------:R-:W-:Y:S01]  /*2480*/  ISETP.GE.AND P0, PT, R29, RZ, PT ;  /* 0x000000ff1d00720c */ /* 0x000fe20003f06270 */
[----:B------:R-:W-:Y:S01]  /*2490*/  @!P1 IMAD.MOV R48, RZ, RZ, -R48 ;  /* 0x000000ffff309224 */ /* 0x000fe200078e0a30 */
[C---:B------:R-:W-:Y:S01]  /*24a0*/  ISETP.GT.U32.AND P1, PT, R3.reuse, R54, PT ;  /* 0x000000360300720c */ /* 0x040fe20003f24070 */
[----:B------:R-:W-:Y:S01]  /*24b0*/  IMAD R58, R3, R9, R58 ;  /* 0x00000009033a7224 */ /* 0x000fe200078e023a */
[----:B------:R-:W-:Y:S01]  /*24c0*/  LOP3.LUT R29, R7, 0xc4, RZ, 0xfc, !PT ;  /* 0x000000c4071d7812 */ /* 0x000fe200078efcff */
[----:B------:R-:W-:Y:S01]  /*24d0*/  @!P4 IMAD.MOV R46, RZ, RZ, -R46 ;  /* 0x000000ffff2ec224 */ /* 0x000fe200078e0a2e */
[----:B------:R-:W-:Y:S01]  /*24e0*/  ISETP.GE.AND P4, PT, R25, RZ, PT ;  /* 0x000000ff1900720c */ /* 0x000fe20003f86270 */
[----:B------:R-:W-:Y:S01]  /*24f0*/  @!P5 IMAD.IADD R56, R56, 0x1, -R3 ;  /* 0x000000013838d824 */ /* 0x000fe200078e0a03 */
[C---:B------:R-:W-:Y:S01]  /*2500*/  ISETP.GT.U32.AND P5, PT, R3.reuse, R58, PT ;  /* 0x0000003a0300720c */ /* 0x040fe20003fa4070 */
[----:B------:R-:W-:Y:S01]  /*2510*/  IMAD R57, R3, R57, R28 ;  /* 0x0000003903397224 */ /* 0x000fe200078e021c */
[----:B------:R-:W-:Y:S01]  /*2520*/  LOP3.LUT R25, R7, 0x98, RZ, 0xfc, !PT ;  /* 0x0000009807197812 */ /* 0x000fe200078efcff */
[----:B------:R-:W-:Y:S01]  /*2530*/  IMAD.MOV.U32 R28, RZ, RZ, R11 ;  /* 0x000000ffff1c7224 */ /* 0x000fe200078e000b */
[----:B------:R-:W-:Y:S01]  /*2540*/  IABS R82, R29 ;  /* 0x0000001d00527213 */ /* 0x000fe20000000000 */
[--C-:B------:R-:W-:Y:S01]  /*2550*/  @!P2 IMAD.IADD R52, R52, 0x1, -R3.reuse ;  /* 0x000000013434a824 */ /* 0x100fe200078e0a03 */
[----:B------:R-:W-:Y:S01]  /*2560*/  IABS R60, R25 ;  /* 0x00000019003c7213 */ /* 0x000fe20000000000 */
[----:B------:R-:W-:Y:S01]  /*2570*/  @!P1 IMAD.IADD R54, R54, 0x1, -R3 ;  /* 0x0000000136369824 */ /* 0x000fe200078e0a03 */
[----:B------:R-:W-:Y:S01]  /*2580*/  ISETP.GE.AND P1, PT, R15, RZ, PT ;  /* 0x000000ff0f00720c */ /* 0x000fe20003f26270 */
[----:B------:R-:W-:Y:S01]  /*2590*/  IMAD.HI.U32 R9, R5, R28, RZ ;  /* 0x0000001c05097227 */ /* 0x000fe200078e00ff */
[----:B------:R-:W-:-:S02]  /*25a0*/  LOP3.LUT R15, R7, 0x9c, RZ, 0xfc, !PT ;  /* 0x0000009c070f7812 */ /* 0x000fc400078efcff */
[----:B------:R-:W-:Y:S01]  /*25b0*/  ISETP.GT.U32.AND P2, PT, R3, R57, PT ;  /* 0x000000390300720c */ /* 0x000fe20003f44070 */
[----:B------:R-:W-:Y:S01]  /*25c0*/  @!P5 IMAD.IADD R58, R58, 0x1, -R3 ;  /* 0x000000013a3ad824 */ /* 0x000fe200078e0a03 */
[----:B------:R-:W-:Y:S01]  /*25d0*/  IABS R44, R15 ;  /* 0x0000000f002c7213 */ /* 0x000fe20000000000 */
[----:B------:R-:W-:Y:S02]  /*25e0*/  IMAD.MOV R9, RZ, RZ, -R9 ;  /* 0x000000ffff097224 */ /* 0x000fe400078e0a09 */
[----:B------:R-:W-:-:S04]  /*25f0*/  IMAD.HI.U32 R11, R5, R60, RZ ;  /* 0x0000003c050b7227 */ /* 0x000fc800078e00ff */
[----:B------:R-:W-:Y:S01]  /*2600*/  @!P4 IMAD.MOV R52, RZ, RZ, -R52 ;  /* 0x000000ffff34c224 */ /* 0x000fe200078e0a34 */
[C---:B------:R-:W-:Y:S01]  /*2610*/  ISETP.GT.U32.AND P4, PT, R3.reuse, R58, PT ;  /* 0x0000003a0300720c */ /* 0x040fe20003f84070 */
[----:B------:R-:W-:Y:S02]  /*2620*/  IMAD R59, R3, R9, R28 ;  /* 0x00000009033b7224 */ /* 0x000fe400078e021c */
[----:B------:R-:W-:Y:S02]  /*2630*/  IMAD.MOV R11, RZ, RZ, -R11 ;  /* 0x000000ffff0b7224 */ /* 0x000fe400078e0a0b */
[----:B------:R-:W-:Y:S01]  /*2640*/  IMAD.HI.U32 R9, R5, R44, RZ ;  /* 0x0000002c05097227 */ /* 0x000fe200078e00ff */
[----:B------:R-:W-:-:S03]  /*2650*/  ISETP.GT.U32.AND P5, PT, R3, R59, PT ;  /* 0x0000003b0300720c */ /* 0x000fc60003fa4070 */
[----:B------:R-:W-:Y:S01]  /*2660*/  IMAD R60, R3, R11, R60 ;  /* 0x0000000b033c7224 */ /* 0x000fe200078e023c */
[----:B------:R-:W-:Y:S01]  /*2670*/  LOP3.LUT R11, R7, 0xa4, RZ, 0xfc, !PT ;  /* 0x000000a4070b7812 */ /* 0x000fe200078efcff */
[----:B------:R-:W-:Y:S02]  /*2680*/  IMAD.MOV R9, RZ, RZ, -R9 ;  /* 0x000000ffff097224 */ /* 0x000fe400078e0a09 */
[--C-:B------:R-:W-:Y:S01]  /*2690*/  @!P2 IMAD.IADD R57, R57, 0x1, -R3.reuse ;  /* 0x000000013939a824 */ /* 0x100fe200078e0a03 */
[----:B------:R-:W-:Y:S01]  /*26a0*/  ISETP.GE.AND P2, PT, R21, RZ, PT ;  /* 0x000000ff1500720c */ /* 0x000fe20003f46270 */
[----:B------:R-:W-:Y:S01]  /*26b0*/  @!P6 IMAD.MOV R56, RZ, RZ, -R56 ;  /* 0x000000ffff38e224 */ /* 0x000fe200078e0a38 */
[C---:B------:R-:W-:Y:S01]  /*26c0*/  ISETP.GT.U32.AND P6, PT, R3.reuse, R60, PT ;  /* 0x0000003c0300720c */ /* 0x040fe20003fc4070 */
[----:B------:R-:W-:Y:S01]  /*26d0*/  IMAD R61, R3, R9, R44 ;  /* 0x00000009033d7224 */ /* 0x000fe200078e022c */
[----:B------:R-:W-:Y:S01]  /*26e0*/  LOP3.LUT R21, R7, 0xa0, RZ, 0xfc, !PT ;  /* 0x000000a007157812 */ /* 0x000fe200078efcff */
[--C-:B------:R-:W-:Y:S01]  /*26f0*/  @!P4 IMAD.IADD R58, R58, 0x1, -R3.reuse ;  /* 0x000000013a3ac824 */ /* 0x100fe200078e0a03 */
[----:B------:R-:W-:Y:S01]  /*2700*/  IABS R28, R11 ;  /* 0x0000000b001c7213 */ /* 0x000fe20000000000 */
[----:B------:R-:W-:Y:S01]  /*2710*/  @!P5 IMAD.IADD R59, R59, 0x1, -R3 ;  /* 0x000000013b3bd824 */ /* 0x000fe200078e0a03 */
        /* <DEDUP_REMOVED lines=10> */
[----:B------:R-:W-:Y:S01]  /*27c0*/  @!P6 IMAD.IADD R60, R60, 0x1, -R3 ;  /* 0x000000013c3ce824 */ /* 0x000fe200078e0a03 */
[----:B------:R-:W-:Y:S01]  /*27d0*/  ISETP.GE.AND P6, PT, R15, RZ, PT ;  /* 0x000000ff0f00720c */ /* 0x000fe20003fc6270 */
[----:B------:R-:W-:Y:S01]  /*27e0*/  IMAD.MOV R9, RZ, RZ, -R9 ;  /* 0x000000ffff097224 */ /* 0x000fe200078e0a09 */
[----:B------:R-:W-:Y:S01]  /*27f0*/  IABS R44, R13 ;  /* 0x0000000d002c7213 */ /* 0x000fe20000000000 */
[----:B------:R-:W-:Y:S01]  /*2800*/  @!P4 IMAD.IADD R61, R61, 0x1, -R3 ;  /* 0x000000013d3dc824 */ /* 0x000fe200078e0a03 */
[C---:B------:R-:W-:Y:S01]  /*2810*/  ISETP.GT.U32.AND P4, PT, R3.reuse, R60, PT ;  /* 0x0000003c0300720c */ /* 0x040fe20003f84070 */
[----:B------:R-:W-:Y:S01]  /*2820*/  IMAD R62, R3, R9, R62 ;  /* 0x00000009033e7224 */ /* 0x000fe200078e023e */
[----:B------:R-:W-:Y:S01]  /*2830*/  LOP3.LUT R15, R7, 0xb4, RZ, 0xfc, !PT ;  /* 0x000000b4070f7812 */ /* 0x000fe200078efcff */
[----:B------:R-:W-:Y:S01]  /*2840*/  IMAD.HI.U32 R9, R5, R28, RZ ;  /* 0x0000001c05097227 */ /* 0x000fe200078e00ff */
[----:B------:R-:W-:-:S02]  /*2850*/  ISETP.GE.AND P2, PT, R21, RZ, PT ;  /* 0x000000ff1500720c */ /* 0x000fc40003f46270 */
[----:B------:R-:W-:Y:S01]  /*2860*/  IABS R66, R15 ;  /* 0x0000000f00427213 */ /* 0x000fe20000000000 */
[----:B------:R-:W-:Y:S01]  /*2870*/  IMAD.MOV R9, RZ, RZ, -R9 ;  /* 0x000000ffff097224 */ /* 0x000fe200078e0a09 */
[----:B------:R-:W-:Y:S01]  /*2880*/  LOP3.LUT R21, R7, 0xbc, RZ, 0xfc, !PT ;  /* 0x000000bc07157812 */ /* 0x000fe200078efcff */
[--C-:B------:R-:W-:Y:S01]  /*2890*/  @!P3 IMAD.IADD R57, R57, 0x1, -R3.reuse ;  /* 0x000000013939b824 */ /* 0x100fe200078e0a03 */
[----:B------:R-:W-:Y:S01]  /*28a0*/  ISETP.GE.AND P3, PT, R25, RZ, PT ;  /* 0x000000ff1900720c */ /* 0x000fe20003f66270 */
[----:B------:R-:W-:Y:S01]  /*28b0*/  @!P5 IMAD.IADD R59, R59, 0x1, -R3 ;  /* 0x000000013b3bd824 */ /* 0x000fe200078e0a03 */
[C---:B------:R-:W-:Y:S01]  /*28c0*/  ISETP.GT.U32.AND P5, PT, R3.reuse, R62, PT ;  /* 0x0000003e0300720c */ /* 0x040fe20003fa4070 */
[----:B------:R-:W-:Y:S01]  /*28d0*/  IMAD R63, R3, R9, R28 ;  /* 0x00000009033f7224 */ /* 0x000fe200078e021c */
[----:B------:R-:W-:Y:S01]  /*28e0*/  LOP3.LUT R25, R7, 0xc0, RZ, 0xfc, !PT ;  /* 0x000000c007197812 */ /* 0x000fe200078efcff */
[----:B------:R-:W-:Y:S01]  /*28f0*/  @!P1 IMAD.MOV R57, RZ, RZ, -R57 ;  /* 0x000000ffff399224 */ /* 0x000fe200078e0a39 */
[C---:B------:R-:W-:Y:S01]  /*2900*/  ISETP.GT.U32.AND P1, PT, R3.reuse, R61, PT ;  /* 0x0000003d0300720c */ /* 0x040fe20003f24070 */
[----:B------:R-:W-:Y:S01]  /*2910*/  @!P4 IMAD.IADD R60, R60, 0x1, -R3 ;  /* 0x000000013c3cc824 */ /* 0x000fe200078e0a03 */
[----:B------:R-:W-:Y:S01]  /*2920*/  ISETP.GT.U32.AND P4, PT, R3, R63, PT ;  /* 0x0000003f0300720c */ /* 0x000fe20003f84070 */
[----:B------:R-:W-:Y:S01]  /*2930*/  @!P0 IMAD.MOV R59, RZ, RZ, -R59 ;  /* 0x000000ffff3b8224 */ /* 0x000fe200078e0a3b */
[----:B------:R-:W-:Y:S01]  /*2940*/  ISETP.GE.AND P0, PT, R11, RZ, PT ;  /* 0x000000ff0b00720c */ /* 0x000fe20003f06270 */
[----:B------:R-:W-:Y:S01]  /*2950*/  IMAD.HI.U32 R9, R5, R44, RZ ;  /* 0x0000002c05097227 */ /* 0x000fe200078e00ff */
[----:B------:R-:W-:-:S02]  /*2960*/  LOP3.LUT R11, R7, 0xac, RZ, 0xfc, !PT ;  /* 0x000000ac070b7812 */ /* 0x000fc400078efcff */
[----:B------:R-:W-:Y:S01]  /*2970*/  IABS R78, R21 ;  /* 0x00000015004e7213 */ /* 0x000fe20000000000 */
[----:B------:R-:W-:Y:S01]  /*2980*/  @!P5 IMAD.IADD R62, R62, 0x1, -R3 ;  /* 0x000000013e3ed824 */ /* 0x000fe200078e0a03 */
[----:B------:R-:W-:Y:S01]  /*2990*/  ISETP.GE.AND P5, PT, R11, RZ, PT ;  /* 0x000000ff0b00720c */ /* 0x000fe20003fa6270 */
[----:B------:R-:W-:Y:S01]  /*29a0*/  IMAD.MOV R9, RZ, RZ, -R9 ;  /* 0x000000ffff097224 */ /* 0x000fe200078e0a09 */
[----:B------:R-:W-:Y:S01]  /*29b0*/  IABS R11, R11 ;  /* 0x0000000b000b7213 */ /* 0x000fe20000000000 */
[--C-:B------:R-:W-:Y:S01]  /*29c0*/  @!P1 IMAD.IADD R61, R61, 0x1, -R3.reuse ;  /* 0x000000013d3d9824 */ /* 0x100fe200078e0a03 */
[----:B------:R-:W-:Y:S01]  /*29d0*/  ISETP.GE.AND P1, PT, R13, RZ, PT ;  /* 0x000000ff0d00720c */ /* 0x000fe20003f26270 */
[----:B------:R-:W-:Y:S01]  /*29e0*/  @!P4 IMAD.IADD R63, R63, 0x1, -R3 ;  /* 0x000000013f3fc824 */ /* 0x000fe200078e0a03 */
[----:B------:R-:W-:Y:S01]  /*29f0*/  LOP3.LUT R13, R7, 0xb0, RZ, 0xfc, !PT ;  /* 0x000000b0070d7812 */ /* 0x000fe200078efcff */
[C---:B------:R-:W-:Y:S01]  /*2a00*/  IMAD R28, R3.reuse, R9, R44 ;  /* 0x00000009031c7224 */ /* 0x040fe200078e022c */
[C---:B------:R-:W-:Y:S01]  /*2a10*/  ISETP.GT.U32.AND P4, PT, R3.reuse, R62, PT ;  /* 0x0000003e0300720c */ /* 0x040fe20003f84070 */
[----:B------:R-:W-:Y:S01]  /*2a20*/  IMAD.MOV.U32 R44, RZ, RZ, R11 ;  /* 0x000000ffff2c7224 */ /* 0x000fe200078e000b */
[----:B------:R-:W-:Y:S01]  /*2a30*/  IABS R64, R13 ;  /* 0x0000000d00407213 */ /* 0x000fe20000000000 */
[----:B------:R-:W-:Y:S01]  /*2a40*/  @!P3 IMAD.MOV R60, RZ, RZ, -R60 ;  /* 0x000000ffff3cb224 */ /* 0x000fe200078e0a3c */
[----:B------:R-:W-:Y:S01]  /*2a50*/  ISETP.GT.U32.AND P3, PT, R3, R63, PT ;  /* 0x0000003f0300720c */ /* 0x000fe20003f64070 */
[----:B------:R-:W-:Y:S01]  /*2a60*/  IMAD.HI.U32 R9, R5, R44, RZ ;  /* 0x0000002c05097227 */ /* 0x000fe200078e00ff */
[----:B------:R-:W-:-:S03]  /*2a70*/  IABS R80, R25 ;  /* 0x0000001900507213 */ /* 0x000fc60000000000 */
[----:B------:R-:W-:Y:S01]  /*2a80*/  @!P6 IMAD.MOV R61, RZ, RZ, -R61 ;  /* 0x000000ffff3de224 */ /* 0x000fe200078e0a3d */
[----:B------:R-:W-:Y:S01]  /*2a90*/  ISETP.GT.U32.AND P6, PT, R3, R28, PT ;  /* 0x0000001c0300720c */ /* 0x000fe20003fc4070 */
[----:B------:R-:W-:-:S04]  /*2aa0*/  IMAD.HI.U32 R11, R5, R64, RZ ;  /* 0x00000040050b7227 */ /* 0x000fc800078e00ff */
[----:B------:R-:W-:Y:S02]  /*2ab0*/  IMAD.MOV R9, RZ, RZ, -R9 ;  /* 0x000000ffff097224 */ /* 0x000fe400078e0a09 */
[----:B------:R-:W-:Y:S02]  /*2ac0*/  IMAD.MOV R11, RZ, RZ, -R11 ;  /* 0x000000ffff0b7224 */ /* 0x000fe400078e0a0b */
[C---:B------:R-:W-:Y:S02]  /*2ad0*/  IMAD R44, R3.reuse, R9, R44 ;  /* 0x00000009032c7224 */ /* 0x040fe400078e022c */
[----:B------:R-:W-:Y:S02]  /*2ae0*/  IMAD R64, R3, R11, R64 ;  /* 0x0000000b03407224 */ /* 0x000fe400078e0240 */
[--C-:B------:R-:W-:Y:S01]  /*2af0*/  @!P3 IMAD.IADD R63, R63, 0x1, -R3.reuse ;  /* 0x000000013f3fb824 */ /* 0x100fe200078e0a03 */
[C---:B------:R-:W-:Y:S01]  /*2b00*/  ISETP.GT.U32.AND P3, PT, R3.reuse, R44, PT ;  /* 0x0000002c0300720c */ /* 0x040fe20003f64070 */
[--C-:B------:R-:W-:Y:S01]  /*2b10*/  @!P6 IMAD.IADD R28, R28, 0x1, -R3.reuse ;  /* 0x000000011c1ce824 */ /* 0x100fe200078e0a03 */
[----:B------:R-:W-:Y:S01]  /*2b20*/  ISETP.GT.U32.AND P6, PT, R3, R64, PT ;  /* 0x000000400300720c */ /* 0x000fe20003fc4070 */
[----:B------:R-:W-:Y:S01]  /*2b30*/  @!P4 IMAD.IADD R62, R62, 0x1, -R3 ;  /* 0x000000013e3ec824 */ /* 0x000fe200078e0a03 */
[----:B------:R-:W-:Y:S01]  /*2b40*/  ISETP.GE.AND P4, PT, R13, RZ, PT ;  /* 0x000000ff0d00720c */ /* 0x000fe20003f86270 */
[----:B------:R-:W-:Y:S01]  /*2b50*/  IMAD.HI.U32 R9, R5, R66, RZ ;  /* 0x0000004205097227 */ /* 0x000fe200078e00ff */
[----:B------:R-:W-:-:S03]  /*2b60*/  LOP3.LUT R13, R7, 0xb8, RZ, 0xfc, !PT ;  /* 0x000000b8070d7812 */ /* 0x000fc600078efcff */
[----:B------:R-:W-:Y:S01]  /*2b70*/  IMAD.MOV R9, RZ, RZ, -R9 ;  /* 0x000000ffff097224 */ /* 0x000fe200078e0a09 */
[----:B------:R-:W-:Y:S01]  /*2b80*/  IABS R76, R13 ;  /* 0x0000000d004c7213 */ /* 0x000fe20000000000 */
[----:B------:R-:W-:Y:S02]  /*2b90*/  @!P0 IMAD.MOV R63, RZ, RZ, -R63 ;  /* 0x000000ffff3f8224 */ /* 0x000fe400078e0a3f */
[--C-:B------:R-:W-:Y:S01]  /*2ba0*/  @!P3 IMAD.IADD R44, R44, 0x1, -R3.reuse ;  /* 0x000000012c2cb824 */ /* 0x100fe200078e0a03 */
[C---:B------:R-:W-:Y:S01]  /*2bb0*/  ISETP.GT.U32.AND P3, PT, R3.reuse, R28, PT ;  /* 0x0000001c0300720c */ /* 0x040fe20003f64070 */
[----:B------:R-:W-:Y:S02]  /*2bc0*/  @!P6 IMAD.IADD R64, R64, 0x1, -R3 ;  /* 0x000000014040e824 */ /* 0x000fe400078e0a03 */
[C---:B------:R-:W-:Y:S01]  /*2bd0*/  IMAD R66, R3.reuse, R9, R66 ;  /* 0x0000000903427224 */ /* 0x040fe200078e0242 */
[----:B------:R-:W-:Y:S01]  /*2be0*/  ISETP.GT.U32.AND P6, PT, R3, R44, PT ;  /* 0x0000002c0300720c */ /* 0x000fe20003fc4070 */
[----:B------:R-:W-:-:S03]  /*2bf0*/  IMAD.HI.U32 R9, R5, R76, RZ ;  /* 0x0000004c05097227 */ /* 0x000fc600078e00ff */
[----:B------:R-:W-:Y:S01]  /*2c00*/  ISETP.GT.U32.AND P0, PT, R3, R66, PT ;  /* 0x000000420300720c */ /* 0x000fe20003f04070 */
[----:B------:R-:W-:Y:S02]  /*2c10*/  IMAD.MOV R9, RZ, RZ, -R9 ;  /* 0x000000ffff097224 */ /* 0x000fe400078e0a09 */
[----:B------:R-:W-:-:S04]  /*2c20*/  IMAD.HI.U32 R11, R5, R78, RZ ;  /* 0x0000004e050b7227 */ /* 0x000fc800078e00ff */
[----:B------:R-:W-:Y:S02]  /*2c30*/  IMAD R76, R3, R9, R76 ;  /* 0x00000009034c7224 */ /* 0x000fe400078e024c */
[----:B------:R-:W-:Y:S02]  /*2c40*/  @!P6 IMAD.IADD R44, R44, 0x1, -R3 ;  /* 0x000000012c2ce824 */ /* 0x000fe400078e0a03 */
[----:B------:R-:W-:Y:S01]  /*2c50*/  IMAD.HI.U32 R9, R5, R80, RZ ;  /* 0x0000005005097227 */ /* 0x000fe200078e00ff */
[----:B------:R-:W-:-:S03]  /*2c60*/  ISETP.GT.U32.AND P6, PT, R3, R76, PT ;  /* 0x0000004c0300720c */ /* 0x000fc60003fc4070 */
[----:B------:R-:W-:Y:S02]  /*2c70*/  @!P0 IMAD.IADD R66, R66, 0x1, -R3 ;  /* 0x0000000142428824 */ /* 0x000fe400078e0a03 */
[----:B------:R-:W-:Y:S02]  /*2c80*/  IMAD.MOV R11, RZ, RZ, -R11 ;  /* 0x000000ffff0b7224 */ /* 0x000fe400078e0a0b */
[----:B------:R-:W-:Y:S01]  /*2c90*/  IMAD.MOV R9, RZ, RZ, -R9 ;  /* 0x000000ffff097224 */ /* 0x000fe200078e0a09 */
[C---:B------:R-:W-:Y:S01]  /*2ca0*/  ISETP.GT.U32.AND P0, PT, R3.reuse, R66, PT ;  /* 0x000000420300720c */ /* 0x040fe20003f04070 */
[C---:B------:R-:W-:Y:S02]  /*2cb0*/  IMAD R78, R3.reuse, R11, R78 ;  /* 0x0000000b034e7224 */ /* 0x040fe400078e024e */
[----:B------:R-:W-:Y:S02]  /*2cc0*/  IMAD R80, R3, R9, R80 ;  /* 0x0000000903507224 */ /* 0x000fe400078e0250 */
[----:B------:R-:W-:-:S02]  /*2cd0*/  @!P6 IMAD.IADD R76, R76, 0x1, -R3 ;  /* 0x000000014c4ce824 */ /* 0x000fc400078e0a03 */
[----:B------:R-:W-:-:S03]  /*2ce0*/  IMAD.HI.U32 R9, R5, R82, RZ ;  /* 0x0000005205097227 */ /* 0x000fc600078e00ff */
[C---:B------:R-:W-:Y:S01]  /*2cf0*/  ISETP.GT.U32.AND P6, PT, R3.reuse, R76, PT ;  /* 0x0000004c0300720c */ /* 0x040fe20003fc4070 */
[----:B------:R-:W-:Y:S02]  /*2d00*/  IMAD.MOV R9, RZ, RZ, -R9 ;  /* 0x000000ffff097224 */ /* 0x000fe400078e0a09 */
[----:B------:R-:W-:Y:S01]  /*2d10*/  @!P0 IMAD.IADD R66, R66, 0x1, -R3 ;  /* 0x0000000142428824 */ /* 0x000fe200078e0a03 */
[C---:B------:R-:W-:Y:S01]  /*2d20*/  ISETP.GT.U32.AND P0, PT, R3.reuse, R78, PT ;  /* 0x0000004e0300720c */ /* 0x040fe20003f04070 */
[----:B------:R-:W-:Y:S02]  /*2d30*/  IMAD R82, R3, R9, R82 ;  /* 0x0000000903527224 */ /* 0x000fe400078e0252 */
[----:B------:R-:W-:-:S04]  /*2d40*/  IMAD.HI.U32 R9, R5, R84, RZ ;  /* 0x0000005405097227 */ /* 0x000fc800078e00ff */
[--C-:B------:R-:W-:Y:S01]  /*2d50*/  @!P3 IMAD.IADD R28, R28, 0x1, -R3.reuse ;  /* 0x000000011c1cb824 */ /* 0x100fe200078e0a03 */
[----:B------:R-:W-:Y:S01]  /*2d60*/  ISETP.GE.AND P3, PT, R15, RZ, PT ;  /* 0x000000ff0f00720c */ /* 0x000fe20003f66270 */
[----:B------:R-:W-:Y:S01]  /*2d70*/  @!P6 IMAD.IADD R76, R76, 0x1, -R3 ;  /* 0x000000014c4ce824 */ /* 0x000fe200078e0a03 */
[C---:B------:R-:W-:Y:S01]  /*2d80*/  ISETP.GT.U32.AND P6, PT, R3.reuse, R80, PT ;  /* 0x000000500300720c */ /* 0x040fe20003fc4070 */
[----:B------:R-:W-:Y:S02]  /*2d90*/  IMAD.MOV R15, RZ, RZ, -R9 ;  /* 0x000000ffff0f7224 */ /* 0x000fe400078e0a09 */
[----:B------:R-:W-:Y:S01]  /*2da0*/  @!P0 IMAD.IADD R78, R78, 0x1, -R3 ;  /* 0x000000014e4e8824 */ /* 0x000fe200078e0a03 */
[C---:B------:R-:W-:Y:S01]  /*2db0*/  ISETP.GT.U32.AND P0, PT, R3.reuse, R82, PT ;  /* 0x000000520300720c */ /* 0x040fe20003f04070 */
[----:B------:R-:W-:Y:S02]  /*2dc0*/  IMAD R84, R3, R15, R84 ;  /* 0x0000000f03547224 */ /* 0x000fe400078e0254 */
[----:B------:R-:W-:-:S04]  /*2dd0*/  IMAD.HI.U32 R9, R5, R90, RZ ;  /* 0x0000005a05097227 */ /* 0x000fc800078e00ff */
[----:B------:R-:W-:Y:S01]  /*2de0*/  IMAD.MOV.U32 R68, RZ, RZ, R28 ;  /* 0x000000ffff447224 */ /* 0x000fe200078e001c */
[----:B------:R-:W-:Y:S01]  /*2df0*/  LOP3.LUT R28, R7, 0xd8, RZ, 0xfc, !PT ;  /* 0x000000d8071c7812 */ /* 0x000fe200078efcff */
[----:B------:R-:W-:Y:S01]  /*2e00*/  @!P6 IMAD.IADD R80, R80, 0x1, -R3 ;  /* 0x000000015050e824 */ /* 0x000fe200078e0a03 */
[C---:B------:R-:W-:Y:S01]  /*2e10*/  ISETP.GT.U32.AND P6, PT, R3.reuse, R78, PT ;  /* 0x0000004e0300720c */ /* 0x040fe20003fc4070 */
[----:B------:R-:W-:Y:S01]  /*2e20*/  IMAD.MOV R9, RZ, RZ, -R9 ;  /* 0x000000ffff097224 */ /* 0x000fe200078e0a09 */
[----:B------:R-:W-:Y:S01]  /*2e30*/  IABS R92, R28 ;  /* 0x0000001c005c7213 */ /* 0x000fe20000000000 */
[----:B------:R-:W-:Y:S01]  /*2e40*/  @!P2 IMAD.MOV R62, RZ, RZ, -R62 ;  /* 0x000000ffff3ea224 */ /* 0x000fe200078e0a3e */
[C---:B------:R-:W-:Y:S01]  /*2e50*/  ISETP.GT.U32.AND P2, PT, R3.reuse, R64, PT ;  /* 0x000000400300720c */ /* 0x040fe20003f44070 */
[----:B------:R-:W-:Y:S02]  /*2e60*/  IMAD R90, R3, R9, R90 ;  /* 0x00000009035a7224 */ /* 0x000fe400078e025a */
[----:B------:R-:W-:-:S04]  /*2e70*/  IMAD.HI.U32 R9, R5, R92, RZ ;  /* 0x0000005c05097227 */ /* 0x000fc800078e00ff */
[----:B------:R-:W-:Y:S02]  /*2e80*/  IMAD.MOV R9, RZ, RZ, -R9 ;  /* 0x000000ffff097224 */ /* 0x000fe400078e0a09 */
[----:B------:R-:W-:Y:S01]  /*2e90*/  @!P6 IMAD.IADD R78, R78, 0x1, -R3 ;  /* 0x000000014e4ee824 */ /* 0x000fe200078e0a03 */
[----:B------:R-:W-:Y:S01]  /*2ea0*/  ISETP.GT.U32.AND P6, PT, R3, R84, PT ;  /* 0x000000540300720c */ /* 0x000fe20003fc4070 */
[----:B------:R-:W-:-:S04]  /*2eb0*/  IMAD.HI.U32 R11, R5, R86, RZ ;  /* 0x00000056050b7227 */ /* 0x000fc800078e00ff */
[----:B------:R-:W-:Y:S02]  /*2ec0*/  @!P0 IMAD.IADD R82, R82, 0x1, -R3 ;  /* 0x0000000152528824 */ /* 0x000fe400078e0a03 */
[C---:B------:R-:W-:Y:S02]  /*2ed0*/  IMAD R92, R3.reuse, R9, R92 ;  /* 0x00000009035c7224 */ /* 0x040fe400078e025c */
[----:B------:R-:W-:Y:S01]  /*2ee0*/  IMAD.MOV R11, RZ, RZ, -R11 ;  /* 0x000000ffff0b7224 */ /* 0x000fe200078e0a0b */
[----:B------:R-:W-:Y:S01]  /*2ef0*/  ISETP.GT.U32.AND P0, PT, R3, R82, PT ;  /* 0x000000520300720c */ /* 0x000fe20003f04070 */
[--C-:B------:R-:W-:Y:S01]  /*2f00*/  @!P2 IMAD.IADD R64, R64, 0x1, -R3.reuse ;  /* 0x000000014040a824 */ /* 0x100fe200078e0a03 */
[----:B------:R-:W-:Y:S01]  /*2f10*/  ISETP.GE.AND P2, PT, R13, RZ, PT ;  /* 0x000000ff0d00720c */ /* 0x000fe20003f46270 */
[----:B------:R-:W-:Y:S01]  /*2f20*/  @!P6 IMAD.IADD R84, R84, 0x1, -R3 ;  /* 0x000000015454e824 */ /* 0x000fe200078e0a03 */
[C---:B------:R-:W-:Y:S01]  /*2f30*/  ISETP.GT.U32.AND P6, PT, R3.reuse, R90, PT ;  /* 0x0000005a0300720c */ /* 0x040fe20003fc4070 */
[----:B------:R-:W-:Y:S01]  /*2f40*/  @!P1 IMAD.MOV R68, RZ, RZ, -R68 ;  /* 0x000000ffff449224 */ /* 0x000fe200078e0a44 */
[----:B------:R-:W-:Y:S01]  /*2f50*/  ISETP.GT.U32.AND P1, PT, R3, R80, PT ;  /* 0x000000500300720c */ /* 0x000fe20003f24070 */
[----:B------:R-:W-:-:S04]  /*2f60*/  IMAD.HI.U32 R13, R5, R88, RZ ;  /* 0x00000058050d7227 */ /* 0x000fc800078e00ff */
[----:B------:R-:W-:Y:S02]  /*2f70*/  IMAD R86, R3, R11, R86 ;  /* 0x0000000b03567224 */ /* 0x000fe400078e0256 */
[----:B------:R-:W-:-:S04]  /*2f80*/  IMAD.HI.U32 R11, R5, R94, RZ ;  /* 0x0000005e050b7227 */ /* 0x000fc800078e00ff */
[----:B------:R-:W-:Y:S01]  /*2f90*/  @!P6 IMAD.IADD R90, R90, 0x1, -R3 ;  /* 0x000000015a5ae824 */ /* 0x000fe200078e0a03 */
[C---:B------:R-:W-:Y:S01]  /*2fa0*/  ISETP.GT.U32.AND P6, PT, R3.reuse, R92, PT ;  /* 0x0000005c0300720c */ /* 0x040fe20003fc4070 */
[----:B------:R-:W-:Y:S02]  /*2fb0*/  IMAD.MOV R13, RZ, RZ, -R13 ;  /* 0x000000ffff0d7224 */ /* 0x000fe400078e0a0d */
[----:B------:R-:W-:Y:S02]  /*2fc0*/  IMAD.MOV R11, RZ, RZ, -R11 ;  /* 0x000000ffff0b7224 */ /* 0x000fe400078e0a0b */
[C---:B------:R-:W-:Y:S02]  /*2fd0*/  IMAD R88, R3.reuse, R13, R88 ;  /* 0x0000000d03587224 */ /* 0x040fe400078e0258 */
[C---:B------:R-:W-:Y:S02]  /*2fe0*/  IMAD R94, R3.reuse, R11, R94 ;  /* 0x0000000b035e7224 */ /* 0x040fe400078e025e */
[--C-:B------:R-:W-:Y:S01]  /*2ff0*/  @!P1 IMAD.IADD R80, R80, 0x1, -R3.reuse ;  /* 0x0000000150509824 */ /* 0x100fe200078e0a03 */
[C---:B------:R-:W-:Y:S01]  /*3000*/  ISETP.GT.U32.AND P1, PT, R3.reuse, R86, PT ;  /* 0x000000560300720c */ /* 0x040fe20003f24070 */
[--C-:B------:R-:W-:Y:S01]  /*3010*/  @!P0 IMAD.IADD R82, R82, 0x1, -R3.reuse ;  /* 0x0000000152528824 */ /* 0x100fe200078e0a03 */
[C---:B------:R-:W-:Y:S01]  /*3020*/  ISETP.GT.U32.AND P0, PT, R3.reuse, R88, PT ;  /* 0x000000580300720c */ /* 0x040fe20003f04070 */
[----:B------:R-:W-:Y:S01]  /*3030*/  @!P6 IMAD.IADD R92, R92, 0x1, -R3 ;  /* 0x000000015c5ce824 */ /* 0x000fe200078e0a03 */
[----:B------:R-:W-:Y:S01]  /*3040*/  ISETP.GT.U32.AND P6, PT, R3, R94, PT ;  /* 0x0000005e0300720c */ /* 0x000fe20003fc4070 */
[----:B------:R-:W-:-:S04]  /*3050*/  IMAD.HI.U32 R13, R5, R96, RZ ;  /* 0x00000060050d7227 */ /* 0x000fc800078e00ff */
[----:B------:R-:W-:-:S04]  /*3060*/  IMAD.HI.U32 R15, R5, R98, RZ ;  /* 0x00000062050f7227 */ /* 0x000fc800078e00ff */
[----:B------:R-:W-:Y:S02]  /*3070*/  IMAD.MOV R13, RZ, RZ, -R13 ;  /* 0x000000ffff0d7224 */ /* 0x000fe400078e0a0d */
[----:B------:R-:W-:Y:S02]  /*3080*/  IMAD.MOV R15, RZ, RZ, -R15 ;  /* 0x000000ffff0f7224 */ /* 0x000fe400078e0a0f */
[----:B------:R-:W-:Y:S02]  /*3090*/  IMAD R96, R3, R13, R96 ;  /* 0x0000000d03607224 */ /* 0x000fe400078e0260 */
[--C-:B------:R-:W-:Y:S01]  /*30a0*/  @!P1 IMAD.IADD R86, R86, 0x1, -R3.reuse ;  /* 0x0000000156569824 */ /* 0x100fe200078e0a03 */
[----:B------:R-:W-:Y:S01]  /*30b0*/  ISETP.GE.AND P1, PT, R21, RZ, PT ;  /* 0x000000ff1500720c */ /* 0x000fe20003f26270 */
[--C-:B------:R-:W-:Y:S01]  /*30c0*/  @!P0 IMAD.IADD R88, R88, 0x1, -R3.reuse ;  /* 0x0000000158588824 */ /* 0x100fe200078e0a03 */
[----:B------:R-:W-:Y:S01]  /*30d0*/  ISETP.GE.AND P0, PT, R25, RZ, PT ;  /* 0x000000ff1900720c */ /* 0x000fe20003f06270 */
[----:B------:R-:W-:Y:S01]  /*30e0*/  IMAD R98, R3, R15, R98 ;  /* 0x0000000f03627224 */ /* 0x000fe200078e0262 */
[C---:B------:R-:W-:Y:S01]  /*30f0*/  LOP3.LUT R15, R7.reuse, 0xe8, RZ, 0xfc, !PT ;  /* 0x000000e8070f7812 */ /* 0x040fe200078efcff */
[----:B------:R-:W-:Y:S01]  /*3100*/  @!P6 IMAD.IADD R94, R94, 0x1, -R3 ;  /* 0x000000015e5ee824 */ /* 0x000fe200078e0a03 */
[C---:B------:R-:W-:Y:S01]  /*3110*/  LOP3.LUT R21, R7.reuse, 0xec, RZ, 0xfc, !PT ;  /* 0x000000ec07157812 */ /* 0x040fe200078efcff */
[----:B------:R-:W-:Y:S01]  /*3120*/  IMAD.MOV.U32 R70, RZ, RZ, R44 ;  /* 0x000000ffff467224 */ /* 0x000fe200078e002c */
[----:B------:R-:W-:Y:S01]  /*3130*/  LOP3.LUT R25, R7, 0xf0, RZ, 0xfc, !PT ;  /* 0x000000f007197812 */ /* 0x000fe200078efcff */
[----:B------:R-:W-:Y:S01]  /*3140*/  IMAD.MOV.U32 R72, RZ, RZ, R64 ;  /* 0x000000ffff487224 */ /* 0x000fe200078e0040 */
[C---:B------:R-:W-:Y:S01]  /*3150*/  ISETP.GT.U32.AND P6, PT, R3.reuse, R96, PT ;  /* 0x000000600300720c */ /* 0x040fe20003fc4070 */
[----:B------:R-:W-:Y:S01]  /*3160*/  IMAD.MOV.U32 R74, RZ, RZ, R66 ;  /* 0x000000ffff4a7224 */ /* 0x000fe200078e0042 */
[----:B------:R-:W-:Y:S01]  /*3170*/  IABS R100, R15 ;  /* 0x0000000f00647213 */ /* 0x000fe20000000000 */
[----:B------:R-:W-:Y:S01]  /*3180*/  @!P5 IMAD.MOV R70, RZ, RZ, -R70 ;  /* 0x000000ffff46d224 */ /* 0x000fe200078e0a46 */
[----:B------:R-:W-:Y:S01]  /*3190*/  IABS R102, R21 ;  /* 0x0000001500667213 */ /* 0x000fe20000000000 */
[----:B------:R-:W-:Y:S01]  /*31a0*/  @!P4 IMAD.MOV R72, RZ, RZ, -R72 ;  /* 0x000000ffff48c224 */ /* 0x000fe200078e0a48 */
[----:B------:R-:W-:Y:S01]  /*31b0*/  IABS R104, R25 ;  /* 0x0000001900687213 */ /* 0x000fe20000000000 */
[----:B------:R-:W-:Y:S01]  /*31c0*/  @!P3 IMAD.MOV R74, RZ, RZ, -R74 ;  /* 0x000000ffff4ab224 */ /* 0x000fe200078e0a4a */
[C---:B------:R-:W-:Y:S01]  /*31d0*/  ISETP.GT.U32.AND P5, PT, R3.reuse, R84, PT ;  /* 0x000000540300720c */ /* 0x040fe20003fa4070 */
[----:B------:R-:W-:Y:S01]  /*31e0*/  @!P2 IMAD.MOV R76, RZ, RZ, -R76 ;  /* 0x000000ffff4ca224 */ /* 0x000fe200078e0a4c */
[----:B------:R-:W-:Y:S01]  /*31f0*/  ISETP.GT.U32.AND P4, PT, R3, R86, PT ;  /* 0x000000560300720c */ /* 0x000fe20003f84070 */
[----:B------:R-:W-:Y:S01]  /*3200*/  IMAD.HI.U32 R7, R5, R100, RZ ;  /* 0x0000006405077227 */ /* 0x000fe200078e00ff */
[----:B------:R-:W-:-:S02]  /*3210*/  ISETP.GT.U32.AND P3, PT, R3, R88, PT ;  /* 0x000000580300720c */ /* 0x000fc40003f64070 */
[----:B------:R-:W-:Y:S01]  /*3220*/  ISETP.GT.U32.AND P2, PT, R3, R90, PT ;  /* 0x0000005a0300720c */ /* 0x000fe20003f44070 */
[----:B------:R-:W-:-:S04]  /*3230*/  IMAD.HI.U32 R9, R5, R102, RZ ;  /* 0x0000006605097227 */ /* 0x000fc800078e00ff */
[----:B------:R-:W-:-:S04]  /*3240*/  IMAD.HI.U32 R11, R5, R104, RZ ;  /* 0x00000068050b7227 */ /* 0x000fc800078e00ff */
[----:B------:R-:W-:-:S04]  /*3250*/  IMAD.HI.U32 R13, R5, R106, RZ ;  /* 0x0000006a050d7227 */ /* 0x000fc800078e00ff */
[----:B------:R-:W-:-:S04]  /*3260*/  IMAD.HI.U32 R5, R5, R108, RZ ;  /* 0x0000006c05057227 */ /* 0x000fc800078e00ff */
[----:B------:R-:W-:Y:S02]  /*3270*/  IMAD.MOV R7, RZ, RZ, -R7 ;  /* 0x000000ffff077224 */ /* 0x000fe400078e0a07 */
[----:B------:R-:W-:Y:S02]  /*3280*/  IMAD.MOV R9, RZ, RZ, -R9 ;  /* 0x000000ffff097224 */ /* 0x000fe400078e0a09 */
[----:B------:R-:W-:Y:S02]  /*3290*/  IMAD.MOV R11, RZ, RZ, -R11 ;  /* 0x000000ffff0b7224 */ /* 0x000fe400078e0a0b */
[----:B------:R-:W-:Y:S02]  /*32a0*/  IMAD.MOV R5, RZ, RZ, -R5 ;  /* 0x000000ffff057224 */ /* 0x000fe400078e0a05 */
[----:B------:R-:W-:Y:S02]  /*32b0*/  @!P6 IMAD.IADD R96, R96, 0x1, -R3 ;  /* 0x000000016060e824 */ /* 0x000fe400078e0a03 */
[----:B------:R-:W-:-:S02]  /*32c0*/  IMAD R100, R3, R7, R100 ;  /* 0x0000000703647224 */ /* 0x000fc400078e0264 */
[C---:B------:R-:W-:Y:S01]  /*32d0*/  IMAD R102, R3.reuse, R9, R102 ;  /* 0x0000000903667224 */ /* 0x040fe200078e0266 */
[C---:B------:R-:W-:Y:S01]  /*32e0*/  ISETP.GT.U32.AND P6, PT, R3.reuse, R96, PT ;  /* 0x000000600300720c */ /* 0x040fe20003fc4070 */
[C---:B------:R-:W-:Y:S02]  /*32f0*/  IMAD R104, R3.reuse, R11, R104 ;  /* 0x0000000b03687224 */ /* 0x040fe400078e0268 */
[----:B------:R-:W-:Y:S01]  /*3300*/  @!P1 IMAD.MOV R78, RZ, RZ, -R78 ;  /* 0x000000ffff4e9224 */ /* 0x000fe200078e0a4e */
[C---:B------:R-:W-:Y:S01]  /*3310*/  ISETP.GT.U32.AND P1, PT, R3.reuse, R92, PT ;  /* 0x0000005c0300720c */ /* 0x040fe20003f24070 */
[C---:B------:R-:W-:Y:S02]  /*3320*/  IMAD R108, R3.reuse, R5, R108 ;  /* 0x00000005036c7224 */ /* 0x040fe400078e026c */
[----:B------:R-:W0:Y:S01]  /*3330*/  LDS R5, [UR13] ;  /* 0x0000000dff057984 */ /* 0x000e220008000800 */
[----:B------:R-:W-:Y:S01]  /*3340*/  @!P0 IMAD.MOV R80, RZ, RZ, -R80 ;  /* 0x000000ffff508224 */ /* 0x000fe200078e0a50 */
[C---:B------:R-:W-:Y:S01]  /*3350*/  ISETP.GT.U32.AND P0, PT, R3.reuse, R94, PT ;  /* 0x0000005e0300720c */ /* 0x040fe20003f04070 */
[--C-:B------:R-:W-:Y:S01]  /*3360*/  @!P5 IMAD.IADD R84, R84, 0x1, -R3.reuse ;  /* 0x000000015454d824 */ /* 0x100fe200078e0a03 */
[C---:B------:R-:W-:Y:S01]  /*3370*/  ISETP.GT.U32.AND P5, PT, R3.reuse, R98, PT ;  /* 0x000000620300720c */ /* 0x040fe20003fa4070 */
[--C-:B------:R-:W-:Y:S01]  /*3380*/  @!P4 IMAD.IADD R86, R86, 0x1, -R3.reuse ;  /* 0x000000015656c824 */ /* 0x100fe200078e0a03 */
[C---:B------:R-:W-:Y:S01]  /*3390*/  ISETP.GT.U32.AND P4, PT, R3.reuse, R100, PT ;  /* 0x000000640300720c */ /* 0x040fe20003f84070 */
[--C-:B------:R-:W-:Y:S01]  /*33a0*/  @!P3 IMAD.IADD R88, R88, 0x1, -R3.reuse ;  /* 0x000000015858b824 */ /* 0x100fe200078e0a03 */
[C---:B------:R-:W-:Y:S01]  /*33b0*/  ISETP.GT.U32.AND P3, PT, R3.reuse, R102, PT ;  /* 0x000000660300720c */ /* 0x040fe20003f64070 */
[----:B------:R-:W-:Y:S01]  /*33c0*/  @!P2 IMAD.IADD R90, R90, 0x1, -R3 ;  /* 0x000000015a5aa824 */ /* 0x000fe200078e0a03 */
[----:B------:R-:W-:Y:S01]  /*33d0*/  ISETP.GT.U32.AND P2, PT, R3, R104, PT ;  /* 0x000000680300720c */ /* 0x000fe20003f44070 */
[----:B------:R-:W-:-:S02]  /*33e0*/  IMAD.MOV R13, RZ, RZ, -R13 ;  /* 0x000000ffff0d7224 */ /* 0x000fc400078e0a0d */
[--C-:B------:R-:W-:Y:S02]  /*33f0*/  @!P1 IMAD.IADD R92, R92, 0x1, -R3.reuse ;  /* 0x000000015c5c9824 */ /* 0x100fe400078e0a03 */
[C---:B------:R-:W-:Y:S02]  /*3400*/  IMAD R106, R3.reuse, R13, R106 ;  /* 0x0000000d036a7224 */ /* 0x040fe400078e026a */
[--C-:B------:R-:W-:Y:S01]  /*3410*/  @!P6 IMAD.IADD R96, R96, 0x1, -R3.reuse ;  /* 0x000000016060e824 */ /* 0x100fe200078e0a03 */
[C---:B------:R-:W-:Y:S01]  /*3420*/  ISETP.GT.U32.AND P6, PT, R3.reuse, R108, PT ;  /* 0x0000006c0300720c */ /* 0x040fe20003fc4070 */
[--C-:B------:R-:W-:Y:S01]  /*3430*/  @!P0 IMAD.IADD R94, R94, 0x1, -R3.reuse ;  /* 0x000000015e5e8824 */ /* 0x100fe200078e0a03 */
[----:B------:R-:W-:Y:S01]  /*3440*/  ISETP.GT.U32.AND P1, PT, R3, R106, PT ;  /* 0x0000006a0300720c */ /* 0x000fe20003f24070 */
[--C-:B------:R-:W-:Y:S01]  /*3450*/  @!P5 IMAD.IADD R98, R98, 0x1, -R3.reuse ;  /* 0x000000016262d824 */ /* 0x100fe200078e0a03 */
[----:B------:R-:W-:Y:S01]  /*3460*/  ISETP.GE.AND P0, PT, R29, RZ, PT ;  /* 0x000000ff1d00720c */ /* 0x000fe20003f06270 */
[--C-:B------:R-:W-:Y:S01]  /*3470*/  @!P4 IMAD.IADD R100, R100, 0x1, -R3.reuse ;  /* 0x000000016464c824 */ /* 0x100fe200078e0a03 */
[----:B------:R-:W-:Y:S01]  /*3480*/  ISETP.GE.AND P5, PT, R49, RZ, PT ;  /* 0x000000ff3100720c */ /* 0x000fe20003fa6270 */
[--C-:B------:R-:W-:Y:S01]  /*3490*/  @!P3 IMAD.IADD R102, R102, 0x1, -R3.reuse ;  /* 0x000000016666b824 */ /* 0x100fe200078e0a03 */
[----:B------:R-:W-:Y:S01]  /*34a0*/  ISETP.GE.AND P4, PT, R51, RZ, PT ;  /* 0x000000ff3300720c */ /* 0x000fe20003f86270 */
[----:B------:R-:W-:Y:S01]  /*34b0*/  @!P2 IMAD.IADD R104, R104, 0x1, -R3 ;  /* 0x000000016868a824 */ /* 0x000fe200078e0a03 */
[----:B------:R-:W-:-:S02]  /*34c0*/  ISETP.GE.AND P3, PT, R53, RZ, PT ;  /* 0x000000ff3500720c */ /* 0x000fc40003f66270 */
[----:B------:R-:W-:Y:S01]  /*34d0*/  ISETP.GE.AND P2, PT, R55, RZ, PT ;  /* 0x000000ff3700720c */ /* 0x000fe20003f46270 */
[--C-:B------:R-:W-:Y:S02]  /*34e0*/  @!P6 IMAD.IADD R108, R108, 0x1, -R3.reuse ;  /* 0x000000016c6ce824 */ /* 0x100fe400078e0a03 */
[----:B------:R-:W-:Y:S01]  /*34f0*/  @!P1 IMAD.IADD R106, R106, 0x1, -R3 ;  /* 0x000000016a6a9824 */ /* 0x000fe200078e0a03 */
[----:B------:R-:W-:Y:S01]  /*3500*/  ISETP.GE.AND P1, PT, R28, RZ, PT ;  /* 0x000000ff1c00720c */ /* 0x000fe20003f26270 */
[----:B------:R-:W-:Y:S01]  /*3510*/  @!P0 IMAD.MOV R82, RZ, RZ, -R82 ;  /* 0x000000ffff528224 */ /* 0x000fe200078e0a52 */
[----:B------:R-:W1:Y:S01]  /*3520*/  LDC.64 R28, c[0x0][0x3a0] ;  /* 0x0000e800ff1c7b82 */ /* 0x000e620000000a00 */
[C---:B------:R-:W-:Y:S01]  /*3530*/  ISETP.GT.U32.AND P0, PT, R3.reuse, R98, PT ;  /* 0x000000620300720c */ /* 0x040fe20003f04070 */
[----:B------:R-:W-:Y:S01]  /*3540*/  @!P5 IMAD.MOV R84, RZ, RZ, -R84 ;  /* 0x000000ffff54d224 */ /* 0x000fe200078e0a54 */
[C---:B------:R-:W-:Y:S01]  /*3550*/  ISETP.GT.U32.AND P5, PT, R3.reuse, R100, PT ;  /* 0x000000640300720c */ /* 0x040fe20003fa4070 */
[----:B------:R-:W-:Y:S01]  /*3560*/  @!P4 IMAD.MOV R86, RZ, RZ, -R86 ;  /* 0x000000ffff56c224 */ /* 0x000fe200078e0a56 */
[C---:B------:R-:W-:Y:S01]  /*3570*/  ISETP.GT.U32.AND P4, PT, R3.reuse, R102, PT ;  /* 0x000000660300720c */ /* 0x040fe20003f84070 */
[----:B------:R-:W-:Y:S01]  /*3580*/  @!P3 IMAD.MOV R88, RZ, RZ, -R88 ;  /* 0x000000ffff58b224 */ /* 0x000fe200078e0a58 */
[C---:B------:R-:W-:Y:S01]  /*3590*/  ISETP.GT.U32.AND P3, PT, R3.reuse, R104, PT ;  /* 0x000000680300720c */ /* 0x040fe20003f64070 */
[----:B------:R-:W-:Y:S01]  /*35a0*/  @!P2 IMAD.MOV R90, RZ, RZ, -R90 ;  /* 0x000000ffff5aa224 */ /* 0x000fe200078e0a5a */
[----:B------:R-:W-:-:S02]  /*35b0*/  ISETP.GT.U32.AND P2, PT, R3, R106, PT ;  /* 0x0000006a0300720c */ /* 0x000fc40003f44070 */
[----:B------:R-:W-:Y:S01]  /*35c0*/  ISETP.GT.U32.AND P6, PT, R3, R108, PT ;  /* 0x0000006c0300720c */ /* 0x000fe20003fc4070 */
[----:B------:R-:W-:Y:S01]  /*35d0*/  @!P1 IMAD.MOV R92, RZ, RZ, -R92 ;  /* 0x000000ffff5c9224 */ /* 0x000fe200078e0a5c */
[----:B0-----:R-:W-:Y:S01]  /*35e0*/  R2UR UR12, R5 ;  /* 0x00000000050c72ca */ /* 0x001fe200000e0000 */
[--C-:B------:R-:W-:Y:S01]  /*35f0*/  @!P0 IMAD.IADD R98, R98, 0x1, -R3.reuse ;  /* 0x0000000162628824 */ /* 0x100fe200078e0a03 */
[----:B------:R-:W-:Y:S01]  /*3600*/  SHF.R.U32.HI R5, RZ, 0x6, R132 ;  /* 0x00000006ff057819 */ /* 0x000fe20000011684 */
[--C-:B------:R-:W-:Y:S01]  /*3610*/  @!P5 IMAD.IADD R100, R100, 0x1, -R3.reuse ;  /* 0x000000016464d824 */ /* 0x100fe200078e0a03 */
[----:B------:R-:W-:Y:S01]  /*3620*/  ISETP.GE.AND P1, PT, R65, RZ, PT ;  /* 0x000000ff4100720c */ /* 0x000fe20003f26270 */
[--C-:B------:R-:W-:Y:S01]  /*3630*/  @!P4 IMAD.IADD R102, R102, 0x1, -R3.reuse ;  /* 0x000000016666c824 */ /* 0x100fe200078e0a03 */
[----:B------:R-:W-:Y:S01]  /*3640*/  ISETP.GE.AND P0, PT, R73, RZ, PT ;  /* 0x000000ff4900720c */ /* 0x000fe20003f06270 */
[--C-:B------:R-:W-:Y:S01]  /*3650*/  @!P3 IMAD.IADD R104, R104, 0x1, -R3.reuse ;  /* 0x000000016868b824 */ /* 0x100fe200078e0a03 */
[----:B------:R-:W-:Y:S01]  /*3660*/  ISETP.GE.AND P3, PT, R21, RZ, PT ;  /* 0x000000ff1500720c */ /* 0x000fe20003f66270 */
[--C-:B------:R-:W-:Y:S01]  /*3670*/  @!P2 IMAD.IADD R106, R106, 0x1, -R3.reuse ;  /* 0x000000016a6aa824 */ /* 0x100fe200078e0a03 */
[----:B------:R-:W-:Y:S01]  /*3680*/  ISETP.GE.AND P5, PT, R75, RZ, PT ;  /* 0x000000ff4b00720c */ /* 0x000fe20003fa6270 */
[----:B------:R-:W-:Y:S01]  /*3690*/  @!P6 IMAD.IADD R108, R108, 0x1, -R3 ;  /* 0x000000016c6ce824 */ /* 0x000fe200078e0a03 */
[----:B------:R-:W-:Y:S01]  /*36a0*/  SGXT.U32 R3, R5, 0x1 ;  /* 0x000000010503781a */ /* 0x000fe20000000000 */
[----:B-1----:R-:W-:Y:S01]  /*36b0*/  VIADD R171, R28, 0x1f ;  /* 0x0000001f1cab7836 */ /* 0x002fe20000000000 */
[----:B------:R-:W-:Y:S01]  /*36c0*/  ISETP.GE.AND P4, PT, R15, RZ, PT ;  /* 0x000000ff0f00720c */ /* 0x000fe20003f86270 */
[----:B------:R-:W-:Y:S01]  /*36d0*/  IMAD R21, R20, R29, RZ ;  /* 0x0000001d14157224 */ /* 0x000fe200078e02ff */
[----:B------:R-:W-:Y:S01]  /*36e0*/  BAR.SYNC.DEFER_BLOCKING 0x0 ;  /* 0x0000000000007b1d */ /* 0x000fe20000010000 */
[----:B-----5:R-:W-:Y:S01]  /*36f0*/  IMAD R55, R3, R168, RZ ;  /* 0x000000a803377224 */ /* 0x020fe200078e02ff */
[----:B------:R-:W-:Y:S01]  /*3700*/  ISETP.GE.AND P2, PT, R25, RZ, PT ;  /* 0x000000ff1900720c */ /* 0x000fe20003f46270 */
[----:B------:R-:W-:Y:S01]  /*3710*/  @!P1 IMAD.MOV R94, RZ, RZ, -R94 ;  /* 0x000000ffff5e9224 */ /* 0x000fe200078e0a5e */
[----:B------:R-:W-:Y:S01]  /*3720*/  LOP3.LUT P1, RZ, R132, 0x7f, RZ, 0xc0, !PT ;  /* 0x0000007f84ff7812 */ /* 0x000fe2000782c0ff */
[C---:B------:R-:W-:Y:S01]  /*3730*/  IMAD R53, R168.reuse, 0x2, R55 ;  /* 0x00000002a8357824 */ /* 0x040fe200078e0237 */
[----:B------:R-:W-:Y:S01]  /*3740*/  LOP3.LUT R173, R3, 0x8, RZ, 0xfc, !PT ;  /* 0x0000000803ad7812 */ /* 0x000fe200078efcff */
[----:B------:R-:W-:Y:S01]  /*3750*/  @!P0 IMAD.MOV R96, RZ, RZ, -R96 ;  /* 0x000000ffff608224 */ /* 0x000fe200078e0a60 */
[----:B------:R-:W-:Y:S01]  /*3760*/  ISETP.GT.AND P0, PT, R171, 0x1f, PT ;  /* 0x0000001fab00780c */ /* 0x000fe20003f04270 */
[----:B------:R-:W-:Y:S01]  /*3770*/  IMAD R51, R168, 0x2, R53 ;  /* 0x00000002a8337824 */ /* 0x000fe200078e0235 */
[----:B------:R-:W-:Y:S01]  /*3780*/  LOP3.LUT R175, R3, 0x10, RZ, 0xfc, !PT ;  /* 0x0000001003af7812 */ /* 0x000fe200078efcff */
[----:B---3--:R-:W-:Y:S10]  /*3790*/  BRA.U UP0, `(.L_x_5) ;  /* 0x0000000100187547 */ /* 0x008ff4000b800000 */
[----:B------:R-:W-:Y:S01]  /*37a0*/  ELECT P6, URZ, PT ;  /* 0x0000000000ff782f */ /* 0x000fe200038c0000 */
[----:B------:R-:W-:Y:S01]  /*37b0*/  IMAD.MOV.U32 R5, RZ, RZ, 0x1 ;  /* 0x00000001ff057424 */ /* 0x000fe200078e00ff */
[----:B------:R-:W-:Y:S01]  /*37c0*/  UMOV UR5, 0x40 ;  /* 0x0000004000057882 */ /* 0x000fe20000000000 */
[----:B------:R-:W-:Y:S01]  /*37d0*/  UVIRTCOUNT.DEALLOC.SMPOOL 0x80 ;  /* 0x000000800000784c */ /* 0x000fe20000000000 */
[----:B------:R-:W-:-:S09]  /*37e0*/  ULEA UR5, UR4, UR5, 0x18 ;  /* 0x0000000504057291 */ /* 0x000fd2000f8ec0ff */
[----:B------:R0:W-:Y:S03]  /*37f0*/  @P6 STS.U8 [UR5], R5 ;  /* 0x00000005ff006988 */ /* 0x0001e60008000005 */
.L_x_5:
[----:B------:R-:W-:Y:S01]  /*3800*/  UIADD3 UR14, UPT, UPT, UR12, UR14, URZ ;  /* 0x0000000e0c0e7290 */ /* 0x000fe2000fffe0ff */
[C---:B------:R-:W-:Y:S01]  /*3810*/  IMAD R49, R168.reuse, 0x2, R51 ;  /* 0x00000002a8317824 */ /* 0x040fe200078e0233 */
[----:B------:R-:W-:Y:S01]  /*3820*/  VOTEU.ALL UP1, P1 ;  /* 0x0000000000ff7886 */ /* 0x000fe20000820000 */
[----:B------:R-:W-:Y:S01]  /*3830*/  VOTEU.ALL UP2, P1 ;  /* 0x0000000000ff7886 */ /* 0x000fe20000840000 */
[----:B------:R-:W-:Y:S01]  /*3840*/  IMAD.SHL.U32 R20, R21, 0x2, RZ ;  /* 0x0000000215147824 */ /* 0x000fe200078e00ff */
[----:B------:R-:W-:Y:S01]  /*3850*/  ISETP.LT.AND P6, PT, R173, R28, P0 ;  /* 0x0000001cad00720c */ /* 0x000fe200007c1270 */
[----:B------:R-:W-:Y:S01]  /*3860*/  IMAD R25, R168, 0x2, R49 ;  /* 0x00000002a8197824 */ /* 0x000fe200078e0231 */
[----:B------:R-:W-:-:S04]  /*3870*/  @!UP1 UIADD3 UR4, UPT, UPT, -UR6, 0x100000, URZ ;  /* 0x0010000006049890 */ /* 0x000fc8000fffe1ff */
[----:B------:R-:W-:Y:S02]  /*3880*/  @!UP1 USHF.L.U32 UR5, UR4, 0xb, URZ ;  /* 0x0000000b04059899 */ /* 0x000fe400080006ff */
[----:B------:R-:W-:Y:S01]  /*3890*/  @!UP1 USHF.L.U32 UR4, UR4, 0x1, URZ ;  /* 0x0000000104049899 */ /* 0x000fe200080006ff */
[----:B------:R-:W-:Y:S01]  /*38a0*/  @!P5 IMAD.MOV R98, RZ, RZ, -R98 ;  /* 0x000000ffff62d224 */ /* 0x000fe200078e0a62 */
[----:B------:R-:W-:Y:S01]  /*38b0*/  STTM.16dp32bit_t0_t15.x128 tmem[UR14], RZ ;  /* 0x000000ff000079ed */ /* 0x000fe20008b8000e */
[----:B------:R-:W-:Y:S01]  /*38c0*/  STTM.16dp32bit_t16_t31.x128 tmem[UR14+0x80], RZ ;  /* 0x000080ff000079ed */ /* 0x000fe20008ba000e */
[----:B------:R-:W1:Y:S02]  /*38d0*/  FENCE.VIEW.ASYNC.T ;  /* 0x00000000000073c6 */ /* 0x000e640000000200 */
[----:B-1----:R-:W-:Y:S01]  /*38e0*/  BAR.SYNC.DEFER_BLOCKING 0x0 ;  /* 0x0000000000007b1d */ /* 0x002fe20000010000 */
[----:B------:R-:W-:Y:S01]  /*38f0*/  IMAD R15, R168, 0x2, R25 ;  /* 0x00000002a80f7824 */ /* 0x000fe200078e0219 */
[----:B------:R-:W-:-:S03]  /*3900*/  IADD3 R196, P5, PT, R20, UR8, RZ ;  /* 0x0000000814c47c10 */ /* 0x000fc6000ffbe0ff */
[C---:B------:R-:W-:Y:S01]  /*3910*/  IMAD R13, R168.reuse, 0x2, R15 ;  /* 0x00000002a80d7824 */ /* 0x040fe200078e020f */
[----:B------:R-:W-:Y:S02]  /*3920*/  LEA.HI.X.SX32 R44, R21, UR9, 0x1, P5 ;  /* 0x00000009152c7c11 */ /* 0x000fe4000a8f0eff */
[----:B------:R-:W-:Y:S01]  /*3930*/  LEA R64, P5, R25, R196, 0x1 ;  /* 0x000000c419407211 */ /* 0x000fe200078a08ff */
[----:B0-----:R-:W-:-:S03]  /*3940*/  IMAD R5, R168, 0x2, R13 ;  /* 0x00000002a8057824 */ /* 0x001fc600078e020d */
[----:B------:R-:W-:Y:S01]  /*3950*/  LEA.HI.X.SX32 R65, R25, R44, 0x1, P5 ;  /* 0x0000002c19417211 */ /* 0x000fe200028f0eff */
[----:B------:R-:W-:Y:S01]  /*3960*/  IMAD R7, R168, 0x2, R5 ;  /* 0x00000002a8077824 */ /* 0x000fe200078e0205 */
[----:B------:R-:W-:Y:S01]  /*3970*/  ISETP.LT.AND P5, PT, R175, R28, P0 ;  /* 0x0000001caf00720c */ /* 0x000fe200007a1270 */
[----:B------:R-:W0:Y:S02]  /*3980*/  FENCE.VIEW.ASYNC.S ;  /* 0x00000000000073c6 */ /* 0x000e240000000000 */
[----:B0-----:R0:W1:Y:S02]  /*3990*/  @!UP2 SYNCS.EXCH.64 URZ, [UR15], UR4 ;  /* 0x000000040fffa5b2 */ /* 0x0010640008000100 */
[----:B-1----:R-:W-:Y:S01]  /*39a0*/  BAR.SYNC.DEFER_BLOCKING 0x0 ;  /* 0x0000000000007b1d */ /* 0x002fe20000010000 */
[----:B------:R-:W-:Y:S01]  /*39b0*/  @!P4 IMAD.MOV R100, RZ, RZ, -R100 ;  /* 0x000000ffff64c224 */ /* 0x000fe200078e0a64 */
[----:B------:R-:W-:Y:S02]  /*39c0*/  ISETP.NE.U32.AND P4, PT, R67, RZ, PT ;  /* 0x000000ff4300720c */ /* 0x000fe40003f85070 */
[----:B------:R-:W-:Y:S01]  /*39d0*/  PRMT R199, RZ, 0x7610, R199 ;  /* 0x00007610ffc77816 */ /* 0x000fe200000000c7 */
[----:B------:R-:W-:-:S02]  /*39e0*/  @!P3 IMAD.MOV R102, RZ, RZ, -R102 ;  /* 0x000000ffff66b224 */ /* 0x000fc400078e0a66 */
[----:B------:R-:W-:Y:S01]  /*39f0*/  IMAD R9, R168, 0x2, R7 ;  /* 0x00000002a8097824 */ /* 0x000fe200078e0207 */
[----:B------:R-:W-:Y:S01]  /*3a00*/  LOP3.LUT R29, RZ, R69, RZ, 0x33, !PT ;  /* 0x00000045ff1d7212 */ /* 0x000fe200078e33ff */
[----:B------:R-:W-:Y:S01]  /*3a10*/  @!P2 IMAD.MOV R104, RZ, RZ, -R104 ;  /* 0x000000ffff68a224 */ /* 0x000fe200078e0a68 */
[----:B------:R-:W-:Y:S01]  /*3a20*/  LOP3.LUT R177, R3, 0xa, RZ, 0xfc, !PT ;  /* 0x0000000a03b17812 */ /* 0x000fe200078efcff */
[----:B0-----:R-:W0:Y:S01]  /*3a30*/  LDCU UR4, c[0x0][0x3b0] ;  /* 0x00007600ff0477ac */ /* 0x001e220008000800 */
[----:B------:R1:W2:Y:S01]  /*3a40*/  @P6 LDG.E.U16 R133, desc[UR26][R64.64] ;  /* 0x0000001a40856981 */ /* 0x0002a2000c1e1500 */
[----:B------:R-:W-:Y:S02]  /*3a50*/  LEA R66, P6, R7, R196, 0x1 ;  /* 0x000000c407427211 */ /* 0x000fe400078c08ff */
[----:B------:R-:W-:Y:S02]  /*3a60*/  ISETP.GE.AND P3, PT, R71, RZ, PT ;  /* 0x000000ff4700720c */ /* 0x000fe40003f66270 */
[----:B------:R-:W-:-:S02]  /*3a70*/  LEA.HI.X.SX32 R67, R7, R44, 0x1, P6 ;  /* 0x0000002c07437211 */ /* 0x000fc400030f0eff */
[----:B------:R-:W-:-:S03]  /*3a80*/  ISETP.GE.AND P6, PT, R77, RZ, PT ;  /* 0x000000ff4d00720c */ /* 0x000fc60003fc6270 */
[----:B------:R3:W4:Y:S01]  /*3a90*/  @P5 LDG.E.U16 R199, desc[UR26][R66.64] ;  /* 0x0000001a42c75981 */ /* 0x000722000c1e1500 */
[----:B------:R-:W-:Y:S01]  /*3aa0*/  ISETP.NE.AND P2, PT, R69, RZ, PT ;  /* 0x000000ff4500720c */ /* 0x000fe20003f45270 */
[C---:B------:R-:W-:Y:S01]  /*3ab0*/  IMAD R11, R168.reuse, 0x2, R9 ;  /* 0x00000002a80b7824 */ /* 0x040fe200078e0209 */
[----:B------:R-:W-:Y:S02]  /*3ac0*/  LOP3.LUT R179, R3, 0x18, RZ, 0xfc, !PT ;  /* 0x0000001803b37812 */ /* 0x000fe400078efcff */
[C---:B------:R-:W-:Y:S01]  /*3ad0*/  SEL R79, R29.reuse, R23, !P2 ;  /* 0x000000171d4f7207 */ /* 0x040fe20005000000 */
[C---:B------:R-:W-:Y:S01]  /*3ae0*/  IMAD R23, R168.reuse, 0x2, R11 ;  /* 0x00000002a8177824 */ /* 0x040fe200078e020b */
[----:B------:R-:W-:Y:S01]  /*3af0*/  SEL R75, R29, R19, !P2 ;  /* 0x000000131d4b7207 */ /* 0x000fe20005000000 */
[----:B------:R-:W-:Y:S01]  /*3b00*/  @!P3 IMAD.MOV R108, RZ, RZ, -R108 ;  /* 0x000000ffff6cb224 */ /* 0x000fe200078e0a6c */
[-C--:B------:R-:W-:Y:S01]  /*3b10*/  ISETP.LT.AND P3, PT, R177, R28.reuse, P0 ;  /* 0x0000001cb100720c */ /* 0x080fe20000761270 */
[----:B------:R-:W-:Y:S01]  /*3b20*/  @!P6 IMAD.MOV R106, RZ, RZ, -R106 ;  /* 0x000000ffff6ae224 */ /* 0x000fe200078e0a6a */
[----:B------:R-:W-:Y:S01]  /*3b30*/  ISETP.LT.AND P5, PT, R179, R28, P0 ;  /* 0x0000001cb300720c */ /* 0x000fe200007a1270 */
[----:B------:R-:W-:Y:S01]  /*3b40*/  IMAD R19, R168, 0x2, R23 ;  /* 0x00000002a8137824 */ /* 0x000fe200078e0217 */
[----:B-1----:R-:W-:-:S02]  /*3b50*/  SEL R64, R29, R6, !P2 ;  /* 0x000000061d407207 */ /* 0x002fc40005000000 */
[C---:B------:R-:W-:Y:S02]  /*3b60*/  SEL R65, R29.reuse, R8, !P2 ;  /* 0x000000081d417207 */ /* 0x040fe40005000000 */
[C---:B---3--:R-:W-:Y:S02]  /*3b70*/  SEL R66, R29.reuse, R10, !P2 ;  /* 0x0000000a1d427207 */ /* 0x048fe40005000000 */
[C---:B------:R-:W-:Y:S02]  /*3b80*/  SEL R67, R29.reuse, R12, !P2 ;  /* 0x0000000c1d437207 */ /* 0x040fe40005000000 */
[C---:B------:R-:W-:Y:S02]  /*3b90*/  SEL R69, R29.reuse, R16, !P2 ;  /* 0x000000101d457207 */ /* 0x040fe40005000000 */
[C---:B------:R-:W-:Y:S02]  /*3ba0*/  SEL R71, R29.reuse, R17, !P2 ;  /* 0x000000111d477207 */ /* 0x040fe40005000000 */
[----:B------:R-:W-:-:S02]  /*3bb0*/  SEL R73, R29, R18, !P2 ;  /* 0x000000121d497207 */ /* 0x000fc40005000000 */
[C---:B------:R-:W-:Y:S02]  /*3bc0*/  SEL R77, R29.reuse, R22, !P2 ;  /* 0x000000161d4d7207 */ /* 0x040fe40005000000 */
[C---:B------:R-:W-:Y:S02]  /*3bd0*/  SEL R24, R29.reuse, R24, !P2 ;  /* 0x000000181d187207 */ /* 0x040fe40005000000 */
[C---:B------:R-:W-:Y:S02]  /*3be0*/  SEL R26, R29.reuse, R26, !P2 ;  /* 0x0000001a1d1a7207 */ /* 0x040fe40005000000 */
[C---:B------:R-:W-:Y:S02]  /*3bf0*/  SEL R81, R29.reuse, R27, !P2 ;  /* 0x0000001b1d517207 */ /* 0x040fe40005000000 */
[C---:B------:R-:W-:Y:S02]  /*3c00*/  SEL R83, R29.reuse, R30, !P2 ;  /* 0x0000001e1d537207 */ /* 0x040fe40005000000 */
[----:B------:R-:W-:-:S02]  /*3c10*/  SEL R85, R29, R31, !P2 ;  /* 0x0000001f1d557207 */ /* 0x000fc40005000000 */
[C---:B------:R-:W-:Y:S02]  /*3c20*/  SEL R87, R29.reuse, R32, !P2 ;  /* 0x000000201d577207 */ /* 0x040fe40005000000 */
[C---:B------:R-:W-:Y:S02]  /*3c30*/  SEL R89, R29.reuse, R33, !P2 ;  /* 0x000000211d597207 */ /* 0x040fe40005000000 */
[C---:B------:R-:W-:Y:S02]  /*3c40*/  SEL R34, R29.reuse, R34, !P2 ;  /* 0x000000221d227207 */ /* 0x040fe40005000000 */
[C---:B------:R-:W-:Y:S01]  /*3c50*/  SEL R91, R29.reuse, R35, !P2 ;  /* 0x000000231d5b7207 */ /* 0x040fe20005000000 */
[----:B------:R-:W-:Y:S01]  /*3c60*/  IMAD R35, R168, 0x2, R19 ;  /* 0x00000002a8237824 */ /* 0x000fe200078e0213 */
        /* <DEDUP_REMOVED lines=44> */
[----:B------:R-:W-:Y:S02]  /*3f30*/  SEL R201, R29, R4, !P2 ;  /* 0x000000041dc97207 */ /* 0x000fe40005000000 */
[-C--:B------:R-:W-:Y:S02]  /*3f40*/  LEA R16, P2, R15, R196.reuse, 0x1 ;  /* 0x000000c40f107211 */ /* 0x080fe400078408ff */
[----:B------:R-:W-:Y:S02]  /*3f50*/  LEA R30, P6, R19, R196, 0x1 ;  /* 0x000000c4131e7211 */ /* 0x000fe400078c08ff */
[----:B------:R-:W-:Y:S02]  /*3f60*/  PRMT R27, RZ, 0x7610, R27 ;  /* 0x00007610ff1b7816 */ /* 0x000fe4000000001b */
[----:B------:R-:W-:Y:S02]  /*3f70*/  LOP3.LUT R181, R3, 0x1a, RZ, 0xfc, !PT ;  /* 0x0000001a03b57812 */ /* 0x000fe400078efcff */
[----:B------:R-:W-:-:S02]  /*3f80*/  LEA.HI.X.SX32 R17, R15, R44, 0x1, P2 ;  /* 0x0000002c0f117211 */ /* 0x000fc400010f0eff */
[----:B------:R-:W-:Y:S02]  /*3f90*/  PRMT R29, RZ, 0x7610, R29 ;  /* 0x00007610ff1d7816 */ /* 0x000fe4000000001d */
[----:B------:R-:W-:Y:S01]  /*3fa0*/  LOP3.LUT R183, R3, 0x12, RZ, 0xfc, !PT ;  /* 0x0000001203b77812 */ /* 0x000fe200078efcff */
[----:B------:R1:W3:Y:S01]  /*3fb0*/  @P3 LDG.E.U16 R27, desc[UR26][R16.64] ;  /* 0x0000001a101b3981 */ /* 0x0002e2000c1e1500 */
[----:B------:R-:W-:Y:S02]  /*3fc0*/  LEA.HI.X.SX32 R31, R19, R44, 0x1, P6 ;  /* 0x0000002c131f7211 */ /* 0x000fe400030f0eff */
[-C--:B------:R-:W-:Y:S02]  /*3fd0*/  ISETP.LT.AND P2, PT, R181, R28.reuse, P0 ;  /* 0x0000001cb500720c */ /* 0x080fe40000741270 */
[----:B------:R-:W-:Y:S01]  /*3fe0*/  ISETP.LT.AND P3, PT, R183, R28, P0 ;  /* 0x0000001cb700720c */ /* 0x000fe20000761270 */
[----:B------:R5:W2:Y:S01]  /*3ff0*/  @P5 LDG.E.U16 R29, desc[UR26][R30.64] ;  /* 0x0000001a1e1d5981 */ /* 0x000aa2000c1e1500 */
[----:B------:R-:W-:-:S02]  /*4000*/  LEA R32, P6, R35, R196, 0x1 ;  /* 0x000000c423207211 */ /* 0x000fc400078c08ff */
[----:B------:R-:W-:Y:S02]  /*4010*/  LEA R18, P5, R9, R196, 0x1 ;  /* 0x000000c409127211 */ /* 0x000fe400078a08ff */
[----:B------:R-:W-:Y:S02]  /*4020*/  LOP3.LUT R185, R3, 0xc, RZ, 0xfc, !PT ;  /* 0x0000000c03b97812 */ /* 0x000fe400078efcff */
[----:B------:R-:W-:Y:S02]  /*4030*/  PRMT R12, RZ, 0x7610, R12 ;  /* 0x00007610ff0c7816 */ /* 0x000fe4000000000c */
[-C--:B------:R-:W-:Y:S02]  /*4040*/  LEA.HI.X.SX32 R33, R35, R44.reuse, 0x1, P6 ;  /* 0x0000002c23217211 */ /* 0x080fe400030f0eff */
[----:B------:R-:W-:Y:S02]  /*4050*/  LEA.HI.X.SX32 R19, R9, R44, 0x1, P5 ;  /* 0x0000002c09137211 */ /* 0x000fe400028f0eff */
[----:B------:R-:W-:Y:S01]  /*4060*/  PRMT R10, RZ, 0x7610, R10 ;  /* 0x00007610ff0a7816 */ /* 0x000fe2000000000a */
[----:B------:R-:W2:Y:S01]  /*4070*/  @P2 LDG.E.U16 R12, desc[UR26][R32.64] ;  /* 0x0000001a200c2981 */ /* 0x000ea2000c1e1500 */
[----:B------:R-:W-:-:S02]  /*4080*/  ISETP.LT.AND P5, PT, R185, R28, P0 ;  /* 0x0000001cb900720c */ /* 0x000fc400007a1270 */
[----:B------:R-:W-:Y:S02]  /*4090*/  LOP3.LUT R187, R3, 0x14, RZ, 0xfc, !PT ;  /* 0x0000001403bb7812 */ /* 0x000fe400078efcff */
[----:B-1----:R-:W-:Y:S01]  /*40a0*/  LEA R16, P2, R13, R196, 0x1 ;  /* 0x000000c40d107211 */ /* 0x002fe200078408ff */
[----:B------:R1:W2:Y:S01]  /*40b0*/  @P3 LDG.E.U16 R10, desc[UR26][R18.64] ;  /* 0x0000001a120a3981 */ /* 0x0002a2000c1e1500 */
[----:B------:R-:W-:Y:S02]  /*40c0*/  PRMT R6, RZ, 0x7610, R6 ;  /* 0x00007610ff067816 */ /* 0x000fe40000000006 */
[----:B------:R-:W-:Y:S01]  /*40d0*/  ISETP.LT.AND P3, PT, R187, R28, P0 ;  /* 0x0000001cbb00720c */ /* 0x000fe20000761270 */
[----:B------:R-:W-:Y:S01]  /*40e0*/  IMAD R35, R168, 0x2, R35 ;  /* 0x00000002a8237824 */ /* 0x000fe200078e0223 */
[----:B------:R-:W-:Y:S02]  /*40f0*/  LEA.HI.X.SX32 R17, R13, R44, 0x1, P2 ;  /* 0x0000002c0d117211 */ /* 0x000fe400010f0eff */
[----:B------:R-:W-:-:S02]  /*4100*/  LOP3.LUT R189, R3, 0x1c, RZ, 0xfc, !PT ;  /* 0x0000001c03bd7812 */ /* 0x000fc400078efcff */
[----:B-----5:R-:W-:Y:S01]  /*4110*/  LEA R30, P6, R11, R196, 0x1 ;  /* 0x000000c40b1e7211 */ /* 0x020fe200078c08ff */
[----:B------:R5:W2:Y:S01]  /*4120*/  @P5 LDG.E.U16 R6, desc[UR26][R16.64] ;  /* 0x0000001a10065981 */ /* 0x000aa2000c1e1500 */
[----:B------:R-:W-:Y:S02]  /*4130*/  ISETP.LT.AND P2, PT, R189, R28, P0 ;  /* 0x0000001cbd00720c */ /* 0x000fe40000741270 */
[----:B-1----:R-:W-:Y:S02]  /*4140*/  LEA R18, P5, R35, R196, 0x1 ;  /* 0x000000c423127211 */ /* 0x002fe400078a08ff */
[----:B------:R-:W-:Y:S02]  /*4150*/  PRMT R4, RZ, 0x7610, R4 ;  /* 0x00007610ff047816 */ /* 0x000fe40000000004 */
[-C--:B------:R-:W-:Y:S02]  /*4160*/  LEA.HI.X.SX32 R31, R11, R44.reuse, 0x1, P6 ;  /* 0x0000002c0b1f7211 */ /* 0x080fe400030f0eff */
[----:B------:R-:W-:Y:S01]  /*4170*/  LOP3.LUT R172, R132, 0x1f, RZ, 0xc0, !PT ;  /* 0x0000001f84ac7812 */ /* 0x000fe200078ec0ff */
[----:B-----5:R-:W-:Y:S01]  /*4180*/  IMAD R17, R168, 0x2, R35 ;  /* 0x00000002a8117824 */ /* 0x020fe200078e0223 */
[----:B------:R-:W-:Y:S01]  /*4190*/  LEA.HI.X.SX32 R19, R35, R44, 0x1, P5 ;  /* 0x0000002c23137211 */ /* 0x000fe200028f0eff */
[----:B------:R1:W5:Y:S01]  /*41a0*/  @P3 LDG.E.U16 R4, desc[UR26][R30.64] ;  /* 0x0000001a1e043981 */ /* 0x000362000c1e1500 */
[----:B------:R-:W-:Y:S01]  /*41b0*/  LEA R32, P5, R53, R196, 0x1 ;  /* 0x000000c435207211 */ /* 0x000fe200078a08ff */
[----:B0-----:R-:W-:Y:S01]  /*41c0*/  IMAD R61, R75, UR4, RZ ;  /* 0x000000044b3d7c24 */ /* 0x001fe2000f8e02ff */
[----:B------:R-:W-:Y:S01]  /*41d0*/  PRMT R8, RZ, 0x7610, R8 ;  /* 0x00007610ff087816 */ /* 0x000fe20000000008 */
[----:B------:R-:W-:Y:S01]  /*41e0*/  IMAD R22, R172, R169, RZ ;  /* 0x000000a9ac167224 */ /* 0x000fe200078e02ff */
[----:B------:R-:W-:Y:S01]  /*41f0*/  LEA.HI.X.SX32 R33, R53, R44, 0x1, P5 ;  /* 0x0000002c35217211 */ /* 0x000fe200028f0eff */
[----:B------:R-:W-:Y:S01]  /*4200*/  IMAD R75, R85, UR4, RZ ;  /* 0x00000004554b7c24 */ /* 0x000fe2000f8e02ff */
[-C--:B------:R-:W-:Y:S01]  /*4210*/  LEA R16, P6, R17, R196.reuse, 0x1 ;  /* 0x000000c411107211 */ /* 0x080fe200078c08ff */
[----:B------:R-:W-:Y:S01]  /*4220*/  IMAD R57, R71, UR4, RZ ;  /* 0x0000000447397c24 */ /* 0x000fe2000f8e02ff */
[----:B------:R0:W2:Y:S01]  /*4230*/  @P2 LDG.E.U16 R8, desc[UR26][R18.64] ;  /* 0x0000001a12082981 */ /* 0x0000a2000c1e1500 */
[-C--:B-1----:R-:W-:Y:S01]  /*4240*/  LEA R30, P3, R55, R196.reuse, 0x1 ;  /* 0x000000c4371e7211 */ /* 0x082fe200078608ff */
[----:B------:R-:W-:Y:S01]  /*4250*/  IMAD R85, R36, UR4, RZ ;  /* 0x0000000424557c24 */ /* 0x000fe2000f8e02ff */
[----:B------:R-:W-:Y:S01]  /*4260*/  LEA R36, P5, R49, R196, 0x1 ;  /* 0x000000c431247211 */ /* 0x000fe200078a08ff */
[----:B------:R-:W-:Y:S01]  /*4270*/  IMAD R71, R81, UR4, RZ ;  /* 0x0000000451477c24 */ /* 0x000fe2000f8e02ff */
[----:B------:R-:W-:Y:S01]  /*4280*/  LEA.HI.X.SX32 R31, R55, R44, 0x1, P3 ;  /* 0x0000002c371f7211 */ /* 0x000fe200018f0eff */
[----:B------:R-:W-:-:S02]  /*4290*/  IMAD R63, R77, UR4, RZ ;  /* 0x000000044d3f7c24 */ /* 0x000fc4000f8e02ff */
[----:B------:R-:W-:Y:S01]  /*42a0*/  IMAD R81, R34, UR4, RZ ;  /* 0x0000000422517c24 */ /* 0x000fe2000f8e02ff */
[----:B------:R-:W-:Y:S01]  /*42b0*/  LEA R34, P3, R51, R196, 0x1 ;  /* 0x000000c433227211 */ /* 0x000fe200078608ff */
[----:B------:R-:W-:Y:S01]  /*42c0*/  IMAD R39, R64, UR4, RZ ;  /* 0x0000000440277c24 */ /* 0x000fe2000f8e02ff */
[----:B------:R-:W-:Y:S01]  /*42d0*/  LEA R166, P2, R22, UR10, 0x1 ;  /* 0x0000000a16a67c11 */ /* 0x000fe2000f8408ff */
[----:B------:R-:W-:Y:S01]  /*42e0*/  IMAD R77, R87, UR4, RZ ;  /* 0x00000004574d7c24 */ /* 0x000fe2000f8e02ff */
[----:B------:R-:W-:Y:S01]  /*42f0*/  LEA.HI.X.SX32 R17, R17, R44, 0x1, P6 ;  /* 0x0000002c11117211 */ /* 0x000fe200030f0eff */
[----:B------:R-:W-:Y:S01]  /*4300*/  IMAD R41, R65, UR4, RZ ;  /* 0x0000000441297c24 */ /* 0x000fe2000f8e02ff */
[----:B0-----:R-:W-:Y:S01]  /*4310*/  LEA R18, P6, R5, R196, 0x1 ;  /* 0x000000c405127211 */ /* 0x001fe200078c08ff */
[----:B------:R-:W-:Y:S01]  /*4320*/  IMAD R87, R37, UR4, RZ ;  /* 0x0000000425577c24 */ /* 0x000fe2000f8e02ff */
[----:B------:R-:W-:Y:S01]  /*4330*/  LEA.HI.X.SX32 R37, R49, R44, 0x1, P5 ;  /* 0x0000002c31257211 */ /* 0x000fe200028f0eff */
[----:B------:R-:W-:Y:S01]  /*4340*/  IMAD R65, R79, UR4, RZ ;  /* 0x000000044f417c24 */ /* 0x000fe2000f8e02ff */
[----:B------:R-:W-:Y:S01]  /*4350*/  LEA R196, P5, R23, R196, 0x1 ;  /* 0x000000c417c47211 */ /* 0x000fe200078a08ff */
[----:B------:R-:W-:Y:S01]  /*4360*/  IMAD R43, R66, UR4, RZ ;  /* 0x00000004422b7c24 */ /* 0x000fe2000f8e02ff */
[----:B------:R-:W-:Y:S01]  /*4370*/  LEA.HI.X.SX32 R35, R51, R44, 0x1, P3 ;  /* 0x0000002c33237211 */ /* 0x000fe200018f0eff */
[----:B------:R-:W-:Y:S01]  /*4380*/  IMAD R79, R89, UR4, RZ ;  /* 0x00000004594f7c24 */ /* 0x000fe2000f8e02ff */
[----:B------:R-:W-:Y:S01]  /*4390*/  LEA.HI.X.SX32 R22, R22, UR11, 0x1, P2 ;  /* 0x0000000b16167c11 */ /* 0x000fe200090f0eff */
        /* <DEDUP_REMOVED lines=8> */
[----:B------:R-:W-:Y:S01]  /*4420*/  LEA.HI.X.SX32 R39, R39, R22, 0x1, P3 ;  /* 0x0000001627277211 */ /* 0x000fe200018f0eff */
[----:B------:R-:W-:Y:S01]  /*4430*/  IMAD R91, R93, UR4, RZ ;  /* 0x000000045d5b7c24 */ /* 0x000fe2000f8e02ff */
[----:B------:R-:W-:Y:S01]  /*4440*/  LEA.HI.X.SX32 R19, R5, R44, 0x1, P6 ;  /* 0x0000002c05137211 */ /* 0x000fe200030f0eff */
[----:B------:R-:W-:Y:S01]  /*4450*/  IMAD R93, R40, UR4, RZ ;  /* 0x00000004285d7c24 */ /* 0x000fe2000f8e02ff */
[-C--:B------:R-:W-:Y:S01]  /*4460*/  LEA R40, P3, R41, R166.reuse, 0x1 ;  /* 0x000000a629287211 */ /* 0x080fe200078608ff */
[----:B------:R-:W-:Y:S01]  /*4470*/  IMAD R47, R69, UR4, RZ ;  /* 0x00000004452f7c24 */ /* 0x000fe2000f8e02ff */
[----:B------:R-:W-:Y:S02]  /*4480*/  LEA R44, P6, R45, R166, 0x1 ;  /* 0x000000a62d2c7211 */ /* 0x000fe400078c08ff */
[----:B------:R-:W-:-:S02]  /*4490*/  LEA.HI.X.SX32 R43, R43, R22, 0x1, P5 ;  /* 0x000000162b2b7211 */ /* 0x000fc400028f0eff */
[----:B------:R-:W-:Y:S02]  /*44a0*/  LEA R48, P5, R57, R166, 0x1 ;  /* 0x000000a639307211 */ /* 0x000fe400078a08ff */
[----:B------:R-:W-:Y:S02]  /*44b0*/  LEA.HI.X.SX32 R41, R41, R22, 0x1, P3 ;  /* 0x0000001629297211 */ /* 0x000fe400018f0eff */
[----:B------:R-:W-:Y:S02]  /*44c0*/  LEA R46, P3, R47, R166, 0x1 ;  /* 0x000000a62f2e7211 */ /* 0x000fe400078608ff */
[----:B------:R-:W-:Y:S02]  /*44d0*/  LEA.HI.X.SX32 R45, R45, R22, 0x1, P6 ;  /* 0x000000162d2d7211 */ /* 0x000fe400030f0eff */
[----:B------:R-:W-:Y:S01]  /*44e0*/  LEA R50, P6, R59, R166, 0x1 ;  /* 0x000000a63b327211 */ /* 0x000fe200078c08ff */
[----:B------:R-:W-:Y:S01]  /*44f0*/  IMAD R69, R26, UR4, RZ ;  /* 0x000000041a457c24 */ /* 0x000fe2000f8e02ff */
[----:B------:R-:W-:-:S02]  /*4500*/  LEA.HI.X.SX32 R49, R57, R22, 0x1, P5 ;  /* 0x0000001639317211 */ /* 0x000fc400028f0eff */
[----:B------:R-:W-:Y:S01]  /*4510*/  LEA R54, P5, R63, R166, 0x1 ;  /* 0x000000a63f367211 */ /* 0x000fe200078a08ff */
[----:B------:R-:W-:Y:S01]  /*4520*/  IMAD R67, R24, UR4, RZ ;  /* 0x0000000418437c24 */ /* 0x000fe2000f8e02ff */
[----:B------:R-:W-:Y:S02]  /*4530*/  LEA.HI.X.SX32 R47, R47, R22, 0x1, P3 ;  /* 0x000000162f2f7211 */ /* 0x000fe400018f0eff */
[----:B------:R-:W-:Y:S02]  /*4540*/  LEA R52, P3, R61, R166, 0x1 ;  /* 0x000000a63d347211 */ /* 0x000fe400078608ff */
[----:B------:R-:W-:Y:S02]  /*4550*/  LEA.HI.X.SX32 R51, R59, R22, 0x1, P6 ;  /* 0x000000163b337211 */ /* 0x000fe400030f0eff */
[----:B------:R-:W-:Y:S02]  /*4560*/  LEA R56, P6, R65, R166, 0x1 ;  /* 0x000000a641387211 */ /* 0x000fe400078c08ff */
[----:B------:R-:W-:-:S02]  /*4570*/  LEA.HI.X.SX32 R55, R63, R22, 0x1, P5 ;  /* 0x000000163f377211 */ /* 0x000fc400028f0eff */
[----:B------:R-:W-:Y:S02]  /*4580*/  LEA R60, P5, R69, R166, 0x1 ;  /* 0x000000a6453c7211 */ /* 0x000fe400078a08ff */
        /* <DEDUP_REMOVED lines=18> */
[----:B------:R-:W-:Y:S01]  /*46b0*/  LEA.HI.X.SX32 R71, R79, R22, 0x1, P3 ;  /* 0x000000164f477211 */ /* 0x000fe200018f0eff */
[----:B------:R-:W-:Y:S01]  /*46c0*/  IMAD R95, R95, UR4, RZ ;  /* 0x000000045f5f7c24 */ /* 0x000fe2000f8e02ff */
[----:B------:R-:W-:Y:S02]  /*46d0*/  LEA R76, P3, R85, R166, 0x1 ;  /* 0x000000a6554c7211 */ /* 0x000fe400078608ff */
[----:B------:R-:W-:Y:S02]  /*46e0*/  LEA.HI.X.SX32 R75, R83, R22, 0x1, P6 ;  /* 0x00000016534b7211 */ /* 0x000fe400030f0eff */
[----:B------:R-:W-:Y:S01]  /*46f0*/  LEA R80, P6, R89, R166, 0x1 ;  /* 0x000000a659507211 */ /* 0x000fe200078c08ff */
[----:B------:R-:W-:Y:S01]  /*4700*/  IMAD R99, R99, UR4, RZ ;  /* 0x0000000463637c24 */ /* 0x000fe2000f8e02ff */
[----:B------:R-:W-:-:S02]  /*4710*/  LEA.HI.X.SX32 R79, R87, R22, 0x1, P5 ;  /* 0x00000016574f7211 */ /* 0x000fc400028f0eff */
[----:B------:R-:W-:Y:S01]  /*4720*/  LEA R84, P5, R93, R166, 0x1 ;  /* 0x000000a65d547211 */ /* 0x000fe200078a08ff */
[----:B------:R-:W-:Y:S01]  /*4730*/  IMAD R97, R97, UR4, RZ ;  /* 0x0000000461617c24 */ /* 0x000fe2000f8e02ff */
        /* <DEDUP_REMOVED lines=111> */
[----:B------:R-:W-:Y:S01]  /*4e30*/  LEA R160, P6, R161, R166, 0x1 ;  /* 0x000000a6a1a07211 */ /* 0x000fe200078c08ff */
[----:B------:R-:W-:Y:S01]  /*4e40*/  IMAD R201, R201, UR4, RZ ;  /* 0x00000004c9c97c24 */ /* 0x000fe2000f8e02ff */
[----:B------:R-:W-:-:S02]  /*4e50*/  LOP3.LUT R193, R3, 0x16, RZ, 0xfc, !PT ;  /* 0x0000001603c17812 */ /* 0x000fc400078efcff */
[----:B------:R-:W-:Y:S02]  /*4e60*/  LEA.HI.X.SX32 R159, R159, R22, 0x1, P5 ;  /* 0x000000169f9f7211 */ /* 0x000fe400028f0eff */
[----:B------:R-:W-:Y:S02]  /*4e70*/  SHF.R.S32.HI R167, RZ, 0x6, R132 ;  /* 0x00000006ffa77819 */ /* 0x000fe40000011484 */
[----:B------:R-:W-:Y:S02]  /*4e80*/  LEA R164, P5, R165, R166, 0x1 ;  /* 0x000000a6a5a47211 */ /* 0x000fe400078a08ff */
[----:B------:R-:W-:Y:S01]  /*4e90*/  LEA.HI.X.SX32 R157, R157, R22, 0x1, P3 ;  /* 0x000000169d9d7211 */ /* 0x000fe200018f0eff */
[----:B------:R-:W-:Y:S01]  /*4ea0*/  IMAD.SHL.U32 R174, R14, 0x2, RZ ;  /* 0x000000020eae7824 */ /* 0x000fe200078e00ff */
[----:B------:R-:W-:Y:S02]  /*4eb0*/  LOP3.LUT R191, R3, 0xe, RZ, 0xfc, !PT ;  /* 0x0000000e03bf7812 */ /* 0x000fe400078efcff */
[----:B------:R-:W-:-:S02]  /*4ec0*/  LEA R162, P3, R163, R166, 0x1 ;  /* 0x000000a6a3a27211 */ /* 0x000fc400078608ff */
[----:B------:R-:W-:Y:S02]  /*4ed0*/  LEA.HI.X.SX32 R161, R161, R22, 0x1, P6 ;  /* 0x00000016a1a17211 */ /* 0x000fe400030f0eff */
[----:B------:R-:W-:Y:S02]  /*4ee0*/  LOP3.LUT R195, R3, 0x1e, RZ, 0xfc, !PT ;  /* 0x0000001e03c37812 */ /* 0x000fe400078efcff */
[----:B------:R-:W-:Y:S02]  /*4ef0*/  ISETP.LT.AND P6, PT, R193, R28, P0 ;  /* 0x0000001cc100720c */ /* 0x000fe400007c1270 */
[----:B------:R-:W-:Y:S02]  /*4f00*/  SGXT R167, R167, 0x1 ;  /* 0x00000001a7a7781a */ /* 0x000fe40000000200 */
[----:B------:R-:W-:Y:S02]  /*4f10*/  LEA.HI.X.SX32 R165, R165, R22, 0x1, P5 ;  /* 0x00000016a5a57211 */ /* 0x000fe400028f0eff */
[----:B------:R-:W-:-:S02]  /*4f20*/  LEA R166, P5, R201, R166, 0x1 ;  /* 0x000000a6c9a67211 */ /* 0x000fc400078a08ff */
[----:B------:R-:W-:Y:S02]  /*4f30*/  ISETP.LT.AND P2, PT, R191, R28, P0 ;  /* 0x0000001cbf00720c */ /* 0x000fe40000741270 */
[----:B------:R-:W-:Y:S02]  /*4f40*/  LEA.HI.X.SX32 R163, R163, R22, 0x1, P3 ;  /* 0x00000016a3a37211 */ /* 0x000fe400018f0eff */
[----:B------:R-:W-:Y:S02]  /*4f50*/  ISETP.LT.AND P3, PT, R195, R28, P0 ;  /* 0x0000001cc300720c */ /* 0x000fe40000761270 */
[----:B------:R-:W-:Y:S02]  /*4f60*/  LOP3.LUT R174, R174, 0x90, R167, 0x78, !PT ;  /* 0x00000090aeae7812 */ /* 0x000fe400078e78a7 */
[----:B------:R-:W-:Y:S02]  /*4f70*/  LEA.HI.X.SX32 R167, R201, R22, 0x1, P5 ;  /* 0x00000016c9a77211 */ /* 0x000fe400028f0eff */
[----:B------:R-:W-:-:S02]  /*4f80*/  PRMT R22, RZ, 0x7610, R22 ;  /* 0x00007610ff167816 */ /* 0x000fc40000000016 */
[----:B------:R-:W-:Y:S02]  /*4f90*/  PRMT R14, RZ, 0x7610, R14 ;  /* 0x00007610ff0e7816 */ /* 0x000fe4000000000e */
[----:B------:R-:W-:Y:S01]  /*4fa0*/  PRMT R24, RZ, 0x7610, R24 ;  /* 0x00007610ff187816 */ /* 0x000fe20000000018 */
[----:B------:R-:W-:-:S04]  /*4fb0*/  @!UP1 UIADD3 UR4, UPT, UPT, -UR6, 0x100000, URZ ;  /* 0x0010000006049890 */ /* 0x000fc8000fffe1ff */
[----:B------:R-:W-:Y:S02]  /*4fc0*/  @!UP1 USHF.L.U32 UR5, UR4, 0xb, URZ ;  /* 0x0000000b04059899 */ /* 0x000fe400080006ff */
[----:B------:R-:W-:Y:S01]  /*4fd0*/  @!UP1 USHF.L.U32 UR4, UR4, 0x1, URZ ;  /* 0x0000000104049899 */ /* 0x000fe200080006ff */
[----:B------:R0:W2:Y:S04]  /*4fe0*/  @P6 LDG.E.U16 R22, desc[UR26][R196.64] ;  /* 0x0000001ac4166981 */ /* 0x0000a8000c1e1500 */
[----:B------:R-:W2:Y:S01]  /*4ff0*/  @P2 LDG.E.U16 R14, desc[UR26][R18.64] ;  /* 0x0000001a120e2981 */ /* 0x000ea2000c1e1500 */
[----:B------:R-:W-:-:S03]  /*5000*/  ISETP.LT.AND P2, PT, R3, R28, P0 ;  /* 0x0000001c0300720c */ /* 0x000fc60000741270 */
[----:B------:R1:W2:Y:S01]  /*5010*/  @P3 LDG.E.U16 R24, desc[UR26][R16.64] ;  /* 0x0000001a10183981 */ /* 0x0002a2000c1e1500 */
[----:B0-----:R-:W-:Y:S01]  /*5020*/  LOP3.LUT R197, R3, 0x2, RZ, 0xfc, !PT ;  /* 0x0000000203c57812 */ /* 0x001fe200078efcff */
[----:B------:R-:W-:-:S03]  /*5030*/  VOTEU.ALL UP1, P1 ;  /* 0x0000000000ff7886 */ /* 0x000fc60000820000 */
[----:B------:R-:W-:Y:S02]  /*5040*/  ISETP.LT.AND P3, PT, R197, R28, P0 ;  /* 0x0000001cc500720c */ /* 0x000fe40000761270 */
[----:B------:R-:W-:Y:S01]  /*5050*/  PRMT R26, RZ, 0x7610, R26 ;  /* 0x00007610ff1a7816 */ /* 0x000fe2000000001a */
[----:B------:R0:W0:Y:S01]  /*5060*/  @!UP1 SYNCS.EXCH.64 URZ, [UR13+0xa008], UR4 ;  /* 0x00a008040dff95b2 */ /* 0x0000220008000100 */
[----:B------:R-:W-:Y:S01]  /*5070*/  PRMT R216, RZ, 0x7610, R216 ;  /* 0x00007610ffd87816 */ /* 0x000fe200000000d8 */
[----:B----4-:R4:W-:Y:S01]  /*5080*/  STS.U16 [R174+UR13+0x8800], R199 ;  /* 0x008800c7ae007988 */ /* 0x0109e2000800040d */
[----:B------:R-:W-:-:S03]  /*5090*/  LOP3.LUT R201, R3, 0x6, RZ, 0xfc, !PT ;  /* 0x0000000603c97812 */ /* 0x000fc600078efcff */
[----:B------:R-:W3:Y:S04]  /*50a0*/  @P2 LDG.E.U16 R26, desc[UR26][R30.64] ;  /* 0x0000001a1e1a2981 */ /* 0x000ee8000c1e1500 */
[----:B------:R-:W3:Y:S01]  /*50b0*/  @P3 LDG.E.U16 R216, desc[UR26][R32.64] ;  /* 0x0000001a20d83981 */ /* 0x000ee2000c1e1500 */
[----:B----4-:R-:W-:Y:S02]  /*50c0*/  LOP3.LUT R199, R3, 0x4, RZ, 0xfc, !PT ;  /* 0x0000000403c77812 */ /* 0x010fe400078efcff */
[-C--:B------:R-:W-:Y:S02]  /*50d0*/  ISETP.LT.AND P3, PT, R201, R28.reuse, P0 ;  /* 0x0000001cc900720c */ /* 0x080fe40000761270 */
[-C--:B------:R-:W-:Y:S02]  /*50e0*/  ISETP.LT.AND P2, PT, R199, R28.reuse, P0 ;  /* 0x0000001cc700720c */ /* 0x080fe40000741270 */
[----:B------:R-:W-:-:S02]  /*50f0*/  ISETP.LT.AND P0, PT, R172, R28, P0 ;  /* 0x0000001cac00720c */ /* 0x000fc40000701270 */
[----:B------:R-:W-:Y:S02]  /*5100*/  PRMT R218, RZ, 0x7610, R218 ;  /* 0x00007610ffda7816 */ /* 0x000fe400000000da */
[----:B------:R-:W-:Y:S02]  /*5110*/  PRMT R244, RZ, 0x7610, R244 ;  /* 0x00007610fff47816 */ /* 0x000fe400000000f4 */
[----:B-1----:R-:W-:-:S04]  /*5120*/  PRMT R16, RZ, 0x7610, R16 ;  /* 0x00007610ff107816 */ /* 0x002fc80000000010 */
[----:B------:R-:W4:Y:S04]  /*5130*/  @P3 LDG.E.U16 R244, desc[UR26][R36.64] ;  /* 0x0000001a24f43981 */ /* 0x000f28000c1e1500 */
[----:B------:R-:W4:Y:S04]  /*5140*/  @P2 LDG.E.U16 R218, desc[UR26][R34.64] ;  /* 0x0000001a22da2981 */ /* 0x000f28000c1e1500 */
[----:B------:R-:W4:Y:S01]  /*5150*/  @P0 LDG.E.U16 R16, desc[UR26][R54.64] ;  /* 0x0000001a36100981 */ /* 0x000f22000c1e1500 */
[----:B------:R-:W-:-:S06]  /*5160*/  PRMT R246, RZ, 0x7610, R246 ;  /* 0x00007610fff67816 */ /* 0x000fcc00000000f6 */
[----:B------:R-:W4:Y:S01]  /*5170*/  @P0 LDG.E.U16 R246, desc[UR26][R38.64] ;  /* 0x0000001a26f60981 */ /* 0x000f22000c1e1500 */
[----:B------:R-:W-:Y:S02]  /*5180*/  PRMT R248, RZ, 0x7610, R248 ;  /* 0x00007610fff87816 */ /* 0x000fe400000000f8 */
[----:B------:R-:W-:Y:S02]  /*5190*/  PRMT R250, RZ, 0x7610, R250 ;  /* 0x00007610fffa7816 */ /* 0x000fe400000000fa */
[----:B------:R-:W-:Y:S02]  /*51a0*/  PRMT R252, RZ, 0x7610, R252 ;  /* 0x00007610fffc7816 */ /* 0x000fe400000000fc */
[----:B------:R-:W-:Y:S01]  /*51b0*/  PRMT R17, RZ, 0x7610, R17 ;  /* 0x00007610ff117816 */ /* 0x000fe20000000011 */
[----:B------:R-:W4:Y:S01]  /*51c0*/  @P0 LDG.E.U16 R248, desc[UR26][R42.64] ;  /* 0x0000001a2af80981 */ /* 0x000f22000c1e1500 */
[----:B------:R-:W-:Y:S02]  /*51d0*/  PRMT R19, RZ, 0x7610, R19 ;  /* 0x00007610ff137816 */ /* 0x000fe40000000013 */
[----:B------:R-:W-:Y:S01]  /*51e0*/  PRMT R18, RZ, 0x7610, R18 ;  /* 0x00007610ff127816 */ /* 0x000fe20000000012 */
[----:B------:R-:W4:Y:S01]  /*51f0*/  @P0 LDG.E.U16 R250, desc[UR26][R46.64] ;  /* 0x0000001a2efa0981 */ /* 0x000f22000c1e1500 */
[----:B------:R-:W-:-:S02]  /*5200*/  PRMT R220, RZ, 0x7610, R220 ;  /* 0x00007610ffdc7816 */ /* 0x000fc400000000dc */
[----:B------:R-:W-:Y:S01]  /*5210*/  PRMT R222, RZ, 0x7610, R222 ;  /* 0x00007610ffde7816 */ /* 0x000fe200000000de */
[----:B------:R-:W4:Y:S01]  /*5220*/  @P0 LDG.E.U16 R252, desc[UR26][R50.64] ;  /* 0x0000001a32fc0981 */ /* 0x000f22000c1e1500 */
        /* <DEDUP_REMOVED lines=80> */
[----:B------:R-:W4:Y:S04]  /*5730*/  @P0 LDG.E.U16 R227, desc[UR26][R164.64] ;  /* 0x0000001aa4e30981 */ /* 0x000f28000c1e1500 */
        /* <DEDUP_REMOVED lines=31> */
[----:B------:R-:W4:Y:S01]  /*5930*/  @P0 LDG.E.U16 R214, desc[UR26][R166.64] ;  /* 0x0000001aa6d60981 */ /* 0x000f22000c1e1500 */
[----:B------:R-:W-:-:S03]  /*5940*/  LOP3.LUT R170, R174, 0x20, RZ, 0x3c, !PT ;  /* 0x00000020aeaa7812 */ /* 0x000fc600078e3cff */
[----:B--2---:R1:W-:Y:S04]  /*5950*/  STS.U16 [R174+UR13+0x8400], R133 ;  /* 0x00840085ae007988 */ /* 0x0043e8000800040d */
[----:B------:R2:W-:Y:S01]  /*5960*/  STS.U16 [R174+UR13+0x8c00], R29 ;  /* 0x008c001dae007988 */ /* 0x0005e2000800040d */
[----:B-1----:R-:W-:-:S03]  /*5970*/  LOP3.LUT R133, R174, 0x40, RZ, 0x3c, !PT ;  /* 0x00000040ae857812 */ /* 0x002fc600078e3cff */
[----:B---3--:R-:W-:Y:S04]  /*5980*/  STS.U16 [R174+UR13+0x8000], R26 ;  /* 0x0080001aae007988 */ /* 0x008fe8000800040d */
[----:B------:R-:W-:Y:S04]  /*5990*/  STS.U16 [R170+UR13+0x8500], R27 ;  /* 0x0085001baa007988 */ /* 0x000fe8000800040d */
[----:B------:R-:W-:Y:S04]  /*59a0*/  STS.U16 [R170+UR13+0x8d00], R12 ;  /* 0x008d000caa007988 */ /* 0x000fe8000800040d */
[----:B------:R-:W-:Y:S04]  /*59b0*/  STS.U16 [R170+UR13+0x8900], R10 ;  /* 0x0089000aaa007988 */ /* 0x000fe8000800040d */
[----:B------:R-:W-:Y:S01]  /*59c0*/  STS.U16 [R170+UR13+0x8100], R216 ;  /* 0x008100d8aa007988 */ /* 0x000fe2000800040d */
[----:B--2---:R-:W-:-:S03]  /*59d0*/  LOP3.LUT R29, R174, 0x60, RZ, 0x3c, !PT ;  /* 0x00000060ae1d7812 */ /* 0x004fc600078e3cff */
[----:B-----5:R1:W-:Y:S01]  /*59e0*/  STS.U16 [R133+UR13+0x8a00], R4 ;  /* 0x008a000485007988 */ /* 0x0203e2000800040d */
[----:B------:R-:W-:-:S03]  /*59f0*/  LEA R242, P0, R25, R20, 0x1 ;  /* 0x0000001419f27211 */ /* 0x000fc600078008ff */
[----:B------:R2:W-:Y:S01]  /*5a00*/  STS.U16 [R133+UR13+0x8e00], R8 ;  /* 0x008e000885007988 */ /* 0x0005e2000800040d */
[----:B-1----:R-:W-:-:S03]  /*5a10*/  SHF.R.S32.HI R4, RZ, 0x1f, R21 ;  /* 0x0000001fff047819 */ /* 0x002fc60000011415 */
[----:B------:R1:W-:Y:S01]  /*5a20*/  STS.U16 [R133+UR13+0x8600], R6 ;  /* 0x0086000685007988 */ /* 0x0003e2000800040d */
[----:B------:R-:W-:Y:S02]  /*5a30*/  SHF.L.U64.HI R21, R21, 0x1, R4 ;  /* 0x0000000115157819 */ /* 0x000fe40000010204 */
[----:B--2---:R-:W-:Y:S01]  /*5a40*/  SHF.R.S32.HI R8, RZ, 0x1f, R25 ;  /* 0x0000001fff087819 */ /* 0x004fe20000011419 */
[----:B----4-:R-:W-:Y:S03]  /*5a50*/  STS.U16 [R133+UR13+0x8200], R218 ;  /* 0x008200da85007988 */ /* 0x010fe6000800040d */
[----:B------:R-:W-:Y:S01]  /*5a60*/  LEA.HI.X R8, R25, R21, R8, 0x1, P0 ;  /* 0x0000001519087211 */ /* 0x000fe200000f0c08 */
[----:B------:R-:W-:Y:S01]  /*5a70*/  STS.U16 [R29+UR13+0x8700], R14 ;  /* 0x0087000e1d007988 */ /* 0x000fe2000800040d */
[----:B-1----:R-:W-:-:S03]  /*5a80*/  SHF.R.S32.HI R6, RZ, 0x1f, R15 ;  /* 0x0000001fff067819 */ /* 0x002fc6000001140f */
[----:B------:R-:W-:Y:S04]  /*5a90*/  STS.U16 [R29+UR13+0x8b00], R22 ;  /* 0x008b00161d007988 */ /* 0x000fe8000800040d */
[----:B------:R-:W-:Y:S04]  /*5aa0*/  STS.U16 [R29+UR13+0x8f00], R24 ;  /* 0x008f00181d007988 */ /* 0x000fe8000800040d */
[----:B------:R-:W-:Y:S04]  /*5ab0*/  STS.U16 [R29+UR13+0x8300], R244 ;  /* 0x008300f41d007988 */ /* 0x000fe8000800040d */
[----:B------:R1:W-:Y:S01]  /*5ac0*/  STS.U16 [R174+UR13+0x800], R16 ;  /* 0x00080010ae007988 */ /* 0x0003e2000800040d */
[----:B------:R-:W-:-:S02]  /*5ad0*/  SHF.R.S32.HI R4, RZ, 0x1f, R13 ;  /* 0x0000001fff047819 */ /* 0x000fc4000001140d */
[----:B-1----:R-:W-:-:S04]  /*5ae0*/  LEA R16, P0, R15, R20, 0x1 ;  /* 0x000000140f107211 */ /* 0x002fc800078008ff */
[-C--:B------:R-:W-:Y:S02]  /*5af0*/  LEA.HI.X R6, R15, R21.reuse, R6, 0x1, P0 ;  /* 0x000000150f067211 */ /* 0x080fe400000f0c06 */
[CC--:B------:R-:W-:Y:S02]  /*5b00*/  LEA R14, P0, R13.reuse, R20.reuse, 0x1 ;  /* 0x000000140d0e7211 */ /* 0x0c0fe400078008ff */
[----:B------:R-:W-:Y:S02]  /*5b10*/  SHF.R.S32.HI R10, RZ, 0x1f, R5 ;  /* 0x0000001fff0a7819 */ /* 0x000fe40000011405 */
[----:B------:R-:W-:Y:S02]  /*5b20*/  LEA.HI.X R4, R13, R21, R4, 0x1, P0 ;  /* 0x000000150d047211 */ /* 0x000fe400000f0c04 */
[----:B------:R-:W-:Y:S02]  /*5b30*/  LEA R12, P0, R5, R20, 0x1 ;  /* 0x00000014050c7211 */ /* 0x000fe400078008ff */
[----:B------:R-:W-:-:S02]  /*5b40*/  SHF.R.S32.HI R22, RZ, 0x1f, R7 ;  /* 0x0000001fff167819 */ /* 0x000fc40000011407 */
[----:B------:R-:W-:Y:S02]  /*5b50*/  LEA.HI.X R5, R5, R21, R10, 0x1, P0 ;  /* 0x0000001505057211 */ /* 0x000fe400000f0c0a */
[----:B------:R-:W-:-:S04]  /*5b60*/  LEA R10, P0, R7, R20, 0x1 ;  /* 0x00000014070a7211 */ /* 0x000fc800078008ff */
[-C--:B------:R-:W-:Y:S02]  /*5b70*/  LEA.HI.X R7, R7, R21.reuse, R22, 0x1, P0 ;  /* 0x0000001507077211 */ /* 0x080fe400000f0c16 */
[----:B------:R-:W-:Y:S02]  /*5b80*/  SHF.R.S32.HI R22, RZ, 0x1f, R9 ;  /* 0x0000001fff167819 */ /* 0x000fe40000011409 */
[CC--:B------:R-:W-:Y:S02]  /*5b90*/  LEA R15, P0, R9.reuse, R20.reuse, 0x1 ;  /* 0x00000014090f7211 */ /* 0x0c0fe400078008ff */
[----:B------:R-:W-:Y:S02]  /*5ba0*/  SHF.R.S32.HI R216, RZ, 0x1f, R11 ;  /* 0x0000001fffd87819 */ /* 0x000fe4000001140b */
[-C--:B------:R-:W-:Y:S02]  /*5bb0*/  LEA.HI.X R9, R9, R21.reuse, R22, 0x1, P0 ;  /* 0x0000001509097211 */ /* 0x080fe400000f0c16 */
[----:B------:R-:W-:Y:S01]  /*5bc0*/  LEA R13, P0, R11, R20, 0x1 ;  /* 0x000000140b0d7211 */ /* 0x000fe200078008ff */
[----:B------:R1:W-:Y:S01]  /*5bd0*/  STS.U16 [R174+UR13], R246 ;  /* 0x000000f6ae007988 */ /* 0x0003e2000800040d */
[----:B------:R-:W-:Y:S01]  /*5be0*/  SHF.R.S32.HI R218, RZ, 0x1f, R23 ;  /* 0x0000001fffda7819 */ /* 0x000fe20000011417 */
[----:B------:R-:W-:Y:S01]  /*5bf0*/  IMAD R22, R179, R168, RZ ;  /* 0x000000a8b3167224 */ /* 0x000fe200078e02ff */
[----:B------:R-:W-:-:S02]  /*5c00*/  LEA.HI.X R216, R11, R21, R216, 0x1, P0 ;  /* 0x000000150bd87211 */ /* 0x000fc400000f0cd8 */
[----:B------:R-:W-:Y:S01]  /*5c10*/  LEA R11, P0, R23, R20, 0x1 ;  /* 0x00000014170b7211 */ /* 0x000fe200078008ff */
[----:B-1----:R-:W-:-:S03]  /*5c20*/  IMAD R246, R181, R168, RZ ;  /* 0x000000a8b5f67224 */ /* 0x002fc600078e02ff */
[----:B------:R-:W-:Y:S01]  /*5c30*/  LEA.HI.X R218, R23, R21, R218, 0x1, P0 ;  /* 0x0000001517da7211 */ /* 0x000fe200000f0cda */
[----:B------:R-:W-:Y:S02]  /*5c40*/  IMAD.SHL.U32 R27, R22, 0x2, RZ ;  /* 0x00000002161b7824 */ /* 0x000fe400078e00ff */
[----:B------:R-:W-:Y:S02]  /*5c50*/  IMAD.SHL.U32 R25, R246, 0x2, RZ ;  /* 0x00000002f6197824 */ /* 0x000fe400078e00ff */
[----:B------:R-:W-:Y:S01]  /*5c60*/  IMAD R23, R189, R168, RZ ;  /* 0x000000a8bd177224 */ /* 0x000fe200078e02ff */
[--C-:B------:R-:W-:Y:S01]  /*5c70*/  IADD3 R26, P3, P5, R27, UR8, R20.reuse ;  /* 0x000000081b1a7c10 */ /* 0x100fe2000fd7e014 */
[----:B------:R-:W-:Y:S01]  /*5c80*/  IMAD.HI R22, R22, 0x2, RZ ;  /* 0x0000000216167827 */ /* 0x000fe200078e02ff */
[----:B------:R-:W-:-:S03]  /*5c90*/  IADD3 R24, P0, P2, R25, UR8, R20 ;  /* 0x0000000819187c10 */ /* 0x000fc6000fa1e014 */
[----:B------:R-:W-:Y:S02]  /*5ca0*/  IMAD R244, R195, R168, RZ ;  /* 0x000000a8c3f47224 */ /* 0x000fe400078e02ff */
[----:B------:R-:W-:Y:S02]  /*5cb0*/  IMAD.SHL.U32 R25, R23, 0x2, RZ ;  /* 0x0000000217197824 */ /* 0x000fe400078e00ff */
[----:B------:R-:W-:Y:S01]  /*5cc0*/  IMAD.HI R246, R246, 0x2, RZ ;  /* 0x00000002f6f67827 */ /* 0x000fe200078e02ff */
[----:B------:R1:W-:Y:S01]  /*5cd0*/  STS.U16 [R174+UR13+0x200], R248 ;  /* 0x000200f8ae007988 */ /* 0x0003e2000800040d */
[--C-:B------:R-:W-:Y:S02]  /*5ce0*/  IADD3.X R27, PT, PT, R22, UR9, R21.reuse, P3, P5 ;  /* 0x00000009161b7c10 */ /* 0x100fe40009fea415 */
[----:B------:R-:W-:Y:S01]  /*5cf0*/  IADD3 R22, P5, P3, R25, UR8, R20 ;  /* 0x0000000819167c10 */ /* 0x000fe2000fbbe014 */
[----:B------:R-:W-:Y:S01]  /*5d00*/  STS.U16 [R174+UR13+0x400], R250 ;  /* 0x000400faae007988 */ /* 0x000fe2000800040d */
[----:B------:R-:W-:Y:S01]  /*5d10*/  IADD3.X R25, PT, PT, R246, UR9, R21, P0, P2 ;  /* 0x00000009f6197c10 */ /* 0x000fe200087e4415 */
[----:B------:R-:W-:-:S02]  /*5d20*/  IMAD.HI R246, R23, 0x2, RZ ;  /* 0x0000000217f67827 */ /* 0x000fc400078e02ff */
[----:B------:R-:W-:Y:S02]  /*5d30*/  STS.U16 [R174+UR13+0x600], R252 ;  /* 0x000600fcae007988 */ /* 0x000fe4000800040d */
[C---:B-1----:R-:W-:Y:S02]  /*5d40*/  IMAD.SHL.U32 R248, R244.reuse, 0x2, RZ ;  /* 0x00000002f4f87824 */ /* 0x042fe400078e00ff */
[----:B------:R-:W-:Y:S01]  /*5d50*/  STS.U16 [R174+UR13+0xa00], R17 ;  /* 0x000a0011ae007988 */ /* 0x000fe2000800040d */
[----:B------:R-:W-:-:S03]  /*5d60*/  IMAD.HI R244, R244, 0x2, RZ ;  /* 0x00000002f4f47827 */ /* 0x000fc600078e02ff */
[----:B------:R-:W-:Y:S04]  /*5d70*/  STS.U16 [R174+UR13+0xc00], R19 ;  /* 0x000c0013ae007988 */ /* 0x000fe8000800040d */
        /* <DEDUP_REMOVED lines=24> */
[----:B------:R-:W-:Y:S01]  /*5f00*/  STS.U16 [R174+UR13+0x3e00], R227 ;  /* 0x003e00e3ae007988 */ /* 0x000fe2000800040d */
[----:B------:R-:W-:-:S03]  /*5f10*/  IADD3 R20, P0, P2, R248, UR8, R20 ;  /* 0x00000008f8147c10 */ /* 0x000fc6000fa1e014 */
        /* <DEDUP_REMOVED lines=12> */
[----:B------:R1:W-:Y:S04]  /*5fe0*/  STS.U16 [R170+UR13+0x1900], R176 ;  /* 0x001900b0aa007988 */ /* 0x0003e8000800040d */
        /* <DEDUP_REMOVED lines=18> */
[----:B------:R2:W-:Y:S01]  /*6110*/  STS.U16 [R170+UR13+0x3f00], R214 ;  /* 0x003f00d6aa007988 */ /* 0x0005e2000800040d */
[----:B0-----:R0:W-:Y:S06]  /*6120*/  MEMBAR.ALL.CTA ;  /* 0x0000000000007992 */ /* 0x0011ec0000008000 */
[----:B0-----:R-:W0:Y:S01]  /*6130*/  FENCE.VIEW.ASYNC.S ;  /* 0x00000000000073c6 */ /* 0x001e220000000000 */
[----:B------:R-:W-:-:S02]  /*6140*/  IADD3.X R23, PT, PT, R246, UR9, R21, P5, P3 ;  /* 0x00000009f6177c10 */ /* 0x000fc4000afe6415 */
[----:B------:R-:W-:Y:S02]  /*6150*/  IADD3 R16, P6, PT, R16, UR8, RZ ;  /* 0x0000000810107c10 */ /* 0x000fe4000ffde0ff */
[----:B-1----:R-:W-:Y:S02]  /*6160*/  SHF.R.S32.HI R176, RZ, 0x1f, R171 ;  /* 0x0000001fffb07819 */ /* 0x002fe400000114ab */
[----:B------:R-:W-:Y:S02]  /*6170*/  IADD3.X R21, PT, PT, R244, UR9, R21, P0, P2 ;  /* 0x00000009f4157c10 */ /* 0x000fe400087e4415 */
[----:B------:R-:W-:Y:S02]  /*6180*/  IADD3 R12, P0, PT, R12, UR8, RZ ;  /* 0x000000080c0c7c10 */ /* 0x000fe4000ff1e0ff */
[----:B------:R-:W-:Y:S02]  /*6190*/  IADD3.X R17, PT, PT, R6, UR9, RZ, P6, !PT ;  /* 0x0000000906117c10 */ /* 0x000fe4000b7fe4ff */
[----:B------:R-:W-:-:S02]  /*61a0*/  LEA.HI R176, R176, R171, RZ, 0x5 ;  /* 0x000000abb0b07211 */ /* 0x000fc400078f28ff */
[----:B------:R-:W-:Y:S02]  /*61b0*/  IADD3 R6, P6, PT, R13, UR8, RZ ;  /* 0x000000080d067c10 */ /* 0x000fe4000ffde0ff */
[----:B------:R-:W-:Y:S02]  /*61c0*/  IADD3.X R13, PT, PT, R5, UR9, RZ, P0, !PT ;  /* 0x00000009050d7c10 */ /* 0x000fe400087fe4ff */
[----:B------:R-:W-:Y:S01]  /*61d0*/  ISETP.LT.OR P0, PT, R171, 0x20, P4 ;  /* 0x00000020ab00780c */ /* 0x000fe20002701670 */
[----:B0-----:R-:W-:Y:S01]  /*61e0*/  BAR.SYNC.DEFER_BLOCKING 0x0 ;  /* 0x0000000000007b1d */ /* 0x001fe20000010000 */
[----:B------:R-:W-:Y:S02]  /*61f0*/  IADD3 R18, P2, PT, R242, UR8, RZ ;  /* 0x00000008f2127c10 */ /* 0x000fe4000ff5e0ff */
[----:B------:R-:W-:Y:S02]  /*6200*/  SHF.R.S32.HI R176, RZ, 0x5, R176 ;  /* 0x00000005ffb07819 */ /* 0x000fe400000114b0 */
[----:B------:R-:W-:-:S02]  /*6210*/  IADD3 R14, P5, PT, R14, UR8, RZ ;  /* 0x000000080e0e7c10 */ /* 0x000fc4000ffbe0ff */
[----:B------:R-:W-:Y:S02]  /*6220*/  IADD3.X R19, PT, PT, R8, UR9, RZ, P2, !PT ;  /* 0x0000000908137c10 */ /* 0x000fe400097fe4ff */
[----:B------:R-:W-:Y:S02]  /*6230*/  VIMNMX R176, PT, PT, R176, 0x1, !PT ;  /* 0x00000001b0b07848 */ /* 0x000fe40007fe0100 */
[----:B------:R-:W-:Y:S02]  /*6240*/  IADD3 R8, P2, PT, R15, UR8, RZ ;  /* 0x000000080f087c10 */ /* 0x000fe4000ff5e0ff */
[----:B------:R-:W-:Y:S02]  /*6250*/  IADD3 R10, P3, PT, R10, UR8, RZ ;  /* 0x000000080a0a7c10 */ /* 0x000fe4000ff7e0ff */
[----:B------:R-:W-:Y:S01]  /*6260*/  IADD3.X R15, PT, PT, R4, UR9, RZ, P5, !PT ;  /* 0x00000009040f7c10 */ /* 0x000fe2000affe4ff */
[----:B------:R-:W-:Y:S01]  /*6270*/  IMAD.SHL.U32 R203, R168, 0x20, RZ ;  /* 0x00000020a8cb7824 */ /* 0x000fe200078e00ff */
[----:B------:R-:W-:Y:S01]  /*6280*/  IADD3 R4, P5, PT, R11, UR8, RZ ;  /* 0x000000080b047c10 */ /* 0x000fe2000ffbe0ff */
[----:B------:R-:W-:Y:S01]  /*6290*/  VIADD R168, R176, 0xffffffff ;  /* 0xffffffffb0a87836 */ /* 0x000fe20000000000 */
[----:B------:R-:W-:Y:S01]  /*62a0*/  IADD3.X R11, PT, PT, R7, UR9, RZ, P3, !PT ;  /* 0x00000009070b7c10 */ /* 0x000fe20009ffe4ff */
[----:B------:R-:W-:Y:S01]  /*62b0*/  UMOV UR6, URZ ;  /* 0x000000ff00067c82 */ /* 0x000fe20008000000 */
[----:B------:R-:W-:-:S02]  /*62c0*/  IADD3.X R9, PT, PT, R9, UR9, RZ, P2, !PT ;  /* 0x0000000909097c10 */ /* 0x000fc400097fe4ff */
[----:B------:R-:W-:Y:S02]  /*62d0*/  IADD3.X R7, PT, PT, R216, UR9, RZ, P6, !PT ;  /* 0x00000009d8077c10 */ /* 0x000fe4000b7fe4ff */
[----:B------:R-:W-:Y:S01]  /*62e0*/  IADD3.X R5, PT, PT, R218, UR9, RZ, P5, !PT ;  /* 0x00000009da057c10 */ /* 0x000fe2000affe4ff */
[----:B------:R-:W-:Y:S01]  /*62f0*/  IMAD.SHL.U32 R169, R169, 0x20, RZ ;  /* 0x00000020a9a97824 */ /* 0x000fe200078e00ff */
[----:B------:R-:W-:Y:S01]  /*6300*/  ISETP.NE.U32.AND P2, PT, R168, RZ, PT ;  /* 0x000000ffa800720c */ /* 0x000fe20003f45070 */
[----:B--2---:R-:W-:-:S12]  /*6310*/  @P0 BRA `(.L_x_6) ;  /* 0x0000000000680947 */ /* 0x004fd80003800000 */
[----:B------:R-:W-:Y:S02]  /*6320*/  UIADD3 UR4, UPT, UPT, UR13, 0x8000, URZ ;  /* 0x000080000d047890 */ /* 0x000fe4000fffe0ff */
[----:B------:R-:W-:Y:S02]  /*6330*/  USHF.R.U32.HI UR10, URZ, 0x4, UR13 ;  /* 0x00000004ff0a7899 */ /* 0x000fe4000801160d */
[----:B------:R-:W-:Y:S02]  /*6340*/  USHF.R.U32.HI UR4, URZ, 0x4, UR4 ;  /* 0x00000004ff047899 */ /* 0x000fe40008011604 */
[----:B------:R-:W-:Y:S02]  /*6350*/  USGXT.U32 UR10, UR10, 0xe ;  /* 0x0000000e0a0a789a */ /* 0x000fe40008000000 */
[----:B------:R-:W-:Y:S01]  /*6360*/  USGXT.U32 UR8, UR4, 0xe ;  /* 0x0000000e0408789a */ /* 0x000fe20008000000 */
[----:B------:R-:W-:Y:S01]  /*6370*/  UMOV UR16, 0x80 ;  /* 0x0000008000107882 */ /* 0x000fe20000000000 */
[----:B------:R-:W-:Y:S01]  /*6380*/  UMOV UR17, 0x40004040 ;  /* 0x4000404000117882 */ /* 0x000fe20000000000 */
[----:B------:R-:W-:Y:S01]  /*6390*/  UMOV UR18, 0xfffffffe ;  /* 0xfffffffe00127882 */ /* 0x000fe20000000000 */
[----:B------:R-:W-:Y:S01]  /*63a0*/  UMOV UR19, 0x7fffbfdf ;  /* 0x7fffbfdf00137882 */ /* 0x000fe20000000000 */
[----:B------:R-:W-:Y:S01]  /*63b0*/  UMOV UR11, URZ ;  /* 0x000000ff000b7c82 */ /* 0x000fe20008000000 */
[----:B------:R-:W-:Y:S01]  /*63c0*/  UMOV UR9, URZ ;  /* 0x000000ff00097c82 */ /* 0x000fe20008000000 */
[----:B------:R-:W-:-:S02]  /*63d0*/  UIADD3.64 UR18, UPT, UPT, UR10, -UR18, URZ ;  /* 0x800000120a127297 */ /* 0x000fc4000fffe0ff */
[----:B------:R-:W-:Y:S01]  /*63e0*/  UIADD3.64 UR16, UPT, UPT, UR8, UR16, URZ ;  /* 0x0000001008107297 */ /* 0x000fe2000fffe0ff */
[----:B------:R-:W-:Y:S01]  /*63f0*/  UMOV UR20, 0x0 ;  /* 0x0000000000147882 */ /* 0x000fe20000000000 */
[----:B------:R-:W-:Y:S01]  /*6400*/  UMOV UR21, 0x4408010 ;  /* 0x0440801000157882 */ /* 0x000fe20000000000 */
[----:B------:R-:W-:Y:S01]  /*6410*/  UMOV UR4, UR15 ;  /* 0x0000000f00047c82 */ /* 0x000fe20008000000 */
[----:B------:R-:W-:Y:S01]  /*6420*/  UMOV UR5, URZ ;  /* 0x000000ff00057c82 */ /* 0x000fe20008000000 */
[----:B------:R-:W-:Y:S01]  /*6430*/  UMOV UR11, 0x80004020 ;  /* 0x80004020000b7882 */ /* 0x000fe20000000000 */
[----:B------:R-:W-:Y:S01]  /*6440*/  UMOV UR9, 0x40004040 ;  /* 0x4000404000097882 */ /* 0x000fe20000000000 */
[----:B------:R-:W-:Y:S01]  /*6450*/  UMOV UR22, 0x0 ;  /* 0x0000000000167882 */ /* 0x000fe20000000000 */
[----:B------:R-:W-:Y:S01]  /*6460*/  UMOV UR23, 0x4408010 ;  /* 0x0440801000177882 */ /* 0x000fe20000000000 */
[----:B------:R-:W-:Y:S01]  /*6470*/  UMOV UR4, UR4 ;  /* 0x0000000400047c82 */ /* 0x000fe20008000000 */
[----:B------:R0:W-:Y:S01]  /*6480*/  UTCHMMA gdesc[UR8], gdesc[UR10], tmem[UR12], tmem[UR20], idesc[UR21], !UPT ;  /* 0x00ff140a080075ea */ /* 0x0001e2000f80000c */
[----:B------:R0:W-:Y:S01]  /*6490*/  UTCHMMA gdesc[UR16], gdesc[UR18], tmem[UR12], tmem[UR22], idesc[UR23], UPT ;  /* 0x00ff1612100075ea */ /* 0x0001e2000b80000c */
[----:B------:R0:W-:Y:S01]  /*64a0*/  UTCBAR [UR4], URZ ;  /* 0x000000ff040073e9 */ /* 0x0001e200080000ff */
[----:B------:R-:W-:Y:S01]  /*64b0*/  NOP ;  /* 0x0000000000007918 */ /* 0x000fe20000000000 */
.L_x_6:
[----:B------:R-:W-:Y:S05]  /*64c0*/  @!P2 BRA `(.L_x_7) ;  /* 0x00000018001ca947 */ /* 0x000fea0003800000 */
[----:B0-----:R-:W-:Y:S01]  /*64d0*/  UIADD3 UR4, UPT, UPT, UR13, 0x9000, URZ ;  /* 0x000090000d047890 */ /* 0x001fe2000fffe0ff */
[----:B------:R-:W-:Y:S01]  /*64e0*/  VIADD R28, R28, 0xffffffe0 ;  /* 0xffffffe01c1c7836 */ /* 0x000fe20000000000 */
        /* <DEDUP_REMOVED lines=11> */
[----:B------:R-:W-:-:S02]  /*65a0*/  UIADD3.64 UR16, UPT, UPT, UR8, UR16, URZ ;  /* 0x0000001008107297 */ /* 0x000fc4000fffe0ff */
[----:B------:R-:W-:Y:S01]  /*65b0*/  UIADD3.64 UR18, UPT, UPT, UR10, -UR18, URZ ;  /* 0x800000120a127297 */ /* 0x000fe2000fffe0ff */
[----:B------:R-:W-:Y:S01]  /*65c0*/  UMOV UR5, 0x1 ;  /* 0x0000000100057882 */ /* 0x000fe20000000000 */
[----:B------:R-:W-:-:S10]  /*65d0*/  UMOV UR4, URZ ;  /* 0x000000ff00047c82 */ /* 0x000fd40008000000 */
.L_x_10:
[----:B------:R-:W-:Y:S01]  /*65e0*/  USHF.L.U32 UR6, UR6, 0x1f, URZ ;  /* 0x0000001f06067899 */ /* 0x000fe200080006ff */
[----:B------:R-:W-:-:S04]  /*65f0*/  IMAD.WIDE R50, R169, 0x2, R50 ;  /* 0x00000002a9327825 */ /* 0x000fc800078e0232 */
[----:B------:R-:W-:-:S04]  /*6600*/  IMAD.WIDE R46, R169, 0x2, R46 ;  /* 0x00000002a92e7825 */ /* 0x000fc800078e022e */
[----:B0-----:R-:W-:-:S04]  /*6610*/  IMAD.U32 R176, RZ, RZ, UR6 ;  /* 0x00000006ffb07e24 */ /* 0x001fc8000f8e00ff */
[----:B------:R-:W0:Y:S02]  /*6620*/  SYNCS.PHASECHK.TRANS64.TRYWAIT P0, [UR15], R176 ;  /* 0x000000b0ff0075a7 */ /* 0x000e24000800110f */
[----:B0-----:R-:W-:Y:S05]  /*6630*/  @!P0 BRA `(.L_x_8) ;  /* 0x0000005c00548947 */ /* 0x001fea0003800000 */
.L_x_16:
[-C--:B------:R-:W-:Y:S01]  /*6640*/  ISETP.GE.AND P6, PT, R3, R28.reuse, PT ;  /* 0x0000001c0300720c */ /* 0x080fe20003fc6270 */
[----:B------:R-:W-:Y:S01]  /*6650*/  IMAD.WIDE R30, R203, 0x2, R30 ;  /* 0x00000002cb1e7825 */ /* 0x000fe200078e021e */
[----:B------:R-:W-:Y:S02]  /*6660*/  PRMT R205, RZ, 0x7610, R205 ;  /* 0x00007610ffcd7816 */ /* 0x000fe400000000cd */
[-C--:B------:R-:W-:Y:S01]  /*6670*/  ISETP.GE.AND P0, PT, R197, R28.reuse, PT ;  /* 0x0000001cc500720c */ /* 0x080fe20003f06270 */
[----:B------:R-:W-:Y:S01]  /*6680*/  IMAD.WIDE R16, R203, 0x2, R16 ;  /* 0x00000002cb107825 */ /* 0x000fe200078e0210 */
[-C--:B------:R-:W-:Y:S02]  /*6690*/  ISETP.GE.AND P2, PT, R199, R28.reuse, PT ;  /* 0x0000001cc700720c */ /* 0x080fe40003f46270 */
[-C--:B------:R-:W-:Y:S01]  /*66a0*/  ISETP.GE.AND P3, PT, R201, R28.reuse, PT ;  /* 0x0000001cc900720c */ /* 0x080fe20003f66270 */
[----:B------:R-:W-:Y:S01]  /*66b0*/  IMAD.WIDE R18, R203, 0x2, R18 ;  /* 0x00000002cb127825 */ /* 0x000fe200078e0212 */
[----:B------:R-:W-:-:S02]  /*66c0*/  ISETP.GE.AND P5, PT, R173, R28, PT ;  /* 0x0000001cad00720c */ /* 0x000fc40003fa6270 */
[----:B------:R-:W-:Y:S01]  /*66d0*/  PRMT R207, RZ, 0x7610, R207 ;  /* 0x00007610ffcf7816 */ /* 0x000fe200000000cf */
[----:B------:R-:W2:Y:S01]  /*66e0*/  @!P6 LDG.E.U16 R205, desc[UR26][R30.64] ;  /* 0x0000001a1ecde981 */ /* 0x000ea2000c1e1500 */
[-C--:B------:R-:W-:Y:S01]  /*66f0*/  ISETP.GE.AND P6, PT, R177, R28.reuse, PT ;  /* 0x0000001cb100720c */ /* 0x080fe20003fc6270 */
[C---:B------:R-:W-:Y:S01]  /*6700*/  IMAD.WIDE R36, R203.reuse, 0x2, R36 ;  /* 0x00000002cb247825 */ /* 0x040fe200078e0224 */
[----:B------:R-:W-:Y:S02]  /*6710*/  PRMT R176, RZ, 0x7610, R176 ;  /* 0x00007610ffb07816 */ /* 0x000fe400000000b0 */
[----:B------:R-:W-:Y:S01]  /*6720*/  PRMT R178, RZ, 0x7610, R178 ;  /* 0x00007610ffb27816 */ /* 0x000fe200000000b2 */
[C---:B------:R-:W-:Y:S01]  /*6730*/  IMAD.WIDE R34, R203.reuse, 0x2, R34 ;  /* 0x00000002cb227825 */ /* 0x040fe200078e0222 */
[----:B------:R-:W-:Y:S02]  /*6740*/  PRMT R209, RZ, 0x7610, R209 ;  /* 0x00007610ffd17816 */ /* 0x000fe400000000d1 */
[----:B------:R-:W-:Y:S01]  /*6750*/  PRMT R211, RZ, 0x7610, R211 ;  /* 0x00007610ffd37816 */ /* 0x000fe200000000d3 */
[----:B------:R-:W-:Y:S01]  /*6760*/  IMAD.WIDE R32, R203, 0x2, R32 ;  /* 0x00000002cb207825 */ /* 0x000fe200078e0220 */
[----:B------:R-:W3:Y:S01]  /*6770*/  @!P2 LDG.E.U16 R176, desc[UR26][R34.64] ;  /* 0x0000001a22b0a981 */ /* 0x000ee2000c1e1500 */
[----:B------:R-:W-:-:S02]  /*6780*/  ISETP.GE.AND P2, PT, R175, R28, PT ;  /* 0x0000001caf00720c */ /* 0x000fc40003f46270 */
[----:B------:R-:W-:Y:S01]  /*6790*/  IMAD.WIDE R26, R203, 0x2, R26 ;  /* 0x00000002cb1a7825 */ /* 0x000fe200078e021a */
[----:B------:R-:W4:Y:S01]  /*67a0*/  @!P0 LDG.E.U16 R207, desc[UR26][R32.64] ;  /* 0x0000001a20cf8981 */ /* 0x000f22000c1e1500 */
[-C--:B------:R-:W-:Y:S02]  /*67b0*/  ISETP.GE.AND P0, PT, R185, R28.reuse, PT ;  /* 0x0000001cb900720c */ /* 0x080fe40003f06270 */
[----:B------:R-:W-:Y:S01]  /*67c0*/  IMAD.WIDE R6, R203, 0x2, R6 ;  /* 0x00000002cb067825 */ /* 0x000fe200078e0206 */
[----:B------:R-:W5:Y:S01]  /*67d0*/  @!P3 LDG.E.U16 R178, desc[UR26][R36.64] ;  /* 0x0000001a24b2b981 */ /* 0x000f62000c1e1500 */
[-C--:B------:R-:W-:Y:S02]  /*67e0*/  ISETP.GE.AND P3, PT, R183, R28.reuse, PT ;  /* 0x0000001cb700720c */ /* 0x080fe40003f66270 */
[----:B------:R-:W-:Y:S01]  /*67f0*/  IMAD.WIDE R8, R203, 0x2, R8 ;  /* 0x00000002cb087825 */ /* 0x000fe200078e0208 */
[----:B------:R-:W3:Y:S01]  /*6800*/  @!P5 LDG.E.U16 R209, desc[UR26][R18.64] ;  /* 0x0000001a12d1d981 */ /* 0x000ee2000c1e1500 */
[----:B------:R-:W-:-:S02]  /*6810*/  ISETP.GE.AND P5, PT, R187, R28, PT ;  /* 0x0000001cbb00720c */ /* 0x000fc40003fa6270 */
[----:B------:R-:W-:Y:S01]  /*6820*/  IMAD.WIDE R10, R203, 0x2, R10 ;  /* 0x00000002cb0a7825 */ /* 0x000fe200078e020a */
[----:B------:R-:W4:Y:S01]  /*6830*/  @!P6 LDG.E.U16 R211, desc[UR26][R16.64] ;  /* 0x0000001a10d3e981 */ /* 0x000f22000c1e1500 */
[-C--:B------:R-:W-:Y:S02]  /*6840*/  ISETP.GE.AND P6, PT, R179, R28.reuse, PT ;  /* 0x0000001cb300720c */ /* 0x080fe40003fc6270 */
[----:B------:R-:W-:Y:S01]  /*6850*/  PRMT R180, RZ, 0x7610, R180 ;  /* 0x00007610ffb47816 */ /* 0x000fe200000000b4 */
[C---:B------:R-:W-:Y:S01]  /*6860*/  IMAD.WIDE R14, R203.reuse, 0x2, R14 ;  /* 0x00000002cb0e7825 */ /* 0x040fe200078e020e */
[----:B------:R-:W-:Y:S02]  /*6870*/  PRMT R213, RZ, 0x7610, R213 ;  /* 0x00007610ffd57816 */ /* 0x000fe400000000d5 */
[----:B------:R-:W-:Y:S01]  /*6880*/  PRMT R215, RZ, 0x7610, R215 ;  /* 0x00007610ffd77816 */ /* 0x000fe200000000d7 */
[C---:B------:R-:W-:Y:S01]  /*6890*/  IMAD.WIDE R20, R203.reuse, 0x2, R20 ;  /* 0x00000002cb147825 */ /* 0x040fe200078e0214 */
[----:B------:R-:W-:Y:S01]  /*68a0*/  PRMT R184, RZ, 0x7610, R184 ;  /* 0x00007610ffb87816 */ /* 0x000fe200000000b8 */
[----:B------:R-:W4:Y:S01]  /*68b0*/  @!P0 LDG.E.U16 R180, desc[UR26][R14.64] ;  /* 0x0000001a0eb48981 */ /* 0x000f22000c1e1500 */
[----:B------:R-:W-:Y:S01]  /*68c0*/  PRMT R217, RZ, 0x7610, R217 ;  /* 0x00007610ffd97816 */ /* 0x000fe200000000d9 */
[----:B------:R-:W-:Y:S01]  /*68d0*/  IMAD.WIDE R22, R203, 0x2, R22 ;  /* 0x00000002cb167825 */ /* 0x000fe200078e0216 */
[-C--:B------:R-:W-:Y:S01]  /*68e0*/  ISETP.GE.AND P0, PT, R181, R28.reuse, PT ;  /* 0x0000001cb500720c */ /* 0x080fe20003f06270 */
[----:B------:R-:W4:Y:S01]  /*68f0*/  @!P2 LDG.E.U16 R213, desc[UR26][R10.64] ;  /* 0x0000001a0ad5a981 */ /* 0x000f22000c1e1500 */
[----:B------:R-:W-:Y:S01]  /*6900*/  ISETP.GE.AND P2, PT, R191, R28, PT ;  /* 0x0000001cbf00720c */ /* 0x000fe20003f46270 */
[----:B------:R-:W-:-:S02]  /*6910*/  IMAD.WIDE R24, R203, 0x2, R24 ;  /* 0x00000002cb187825 */ /* 0x000fc400078e0218 */
[----:B------:R-:W5:Y:S01]  /*6920*/  @!P3 LDG.E.U16 R215, desc[UR26][R8.64] ;  /* 0x0000001a08d7b981 */ /* 0x000f62000c1e1500 */
[-C--:B------:R-:W-:Y:S01]  /*6930*/  ISETP.GE.AND P3, PT, R193, R28.reuse, PT ;  /* 0x0000001cc100720c */ /* 0x080fe20003f66270 */
[----:B------:R-:W-:Y:S02]  /*6940*/  IMAD.WIDE R4, R203, 0x2, R4 ;  /* 0x00000002cb047825 */ /* 0x000fe400078e0204 */
[----:B------:R-:W5:Y:S01]  /*6950*/  @!P5 LDG.E.U16 R184, desc[UR26][R6.64] ;  /* 0x0000001a06b8d981 */ /* 0x000f62000c1e1500 */
[-C--:B------:R-:W-:Y:S01]  /*6960*/  ISETP.GE.AND P5, PT, R189, R28.reuse, PT ;  /* 0x0000001cbd00720c */ /* 0x080fe20003fa6270 */
[----:B------:R-:W-:Y:S02]  /*6970*/  IMAD.WIDE R12, R203, 0x2, R12 ;  /* 0x00000002cb0c7825 */ /* 0x000fe400078e020c */
[----:B------:R-:W5:Y:S01]  /*6980*/  @!P6 LDG.E.U16 R217, desc[UR26][R26.64] ;  /* 0x0000001a1ad9e981 */ /* 0x000f62000c1e1500 */
[----:B------:R-:W-:Y:S01]  /*6990*/  ISETP.GE.AND P6, PT, R195, R28, PT ;  /* 0x0000001cc300720c */ /* 0x000fe20003fc6270 */
[----:B------:R-:W-:Y:S01]  /*69a0*/  IMAD.WIDE R38, R169, 0x2, R38 ;  /* 0x00000002a9267825 */ /* 0x000fe200078e0226 */
[----:B------:R-:W-:-:S02]  /*69b0*/  PRMT R219, RZ, 0x7610, R219 ;  /* 0x00007610ffdb7816 */ /* 0x000fc400000000db */
[----:B------:R-:W-:Y:S01]  /*69c0*/  PRMT R182, RZ, 0x7610, R182 ;  /* 0x00007610ffb67816 */ /* 0x000fe200000000b6 */
[----:B------:R-:W-:Y:S01]  /*69d0*/  IMAD.WIDE R42, R169, 0x2, R42 ;  /* 0x00000002a92a7825 */ /* 0x000fe200078e022a */
[----:B------:R-:W-:Y:S02]  /*69e0*/  PRMT R186, RZ, 0x7610, R186 ;  /* 0x00007610ffba7816 */ /* 0x000fe400000000ba */
[----:B------:R-:W-:Y:S01]  /*69f0*/  PRMT R188, RZ, 0x7610, R188 ;  /* 0x00007610ffbc7816 */ /* 0x000fe200000000bc */
[----:B------:R-:W5:Y:S01]  /*6a00*/  @!P0 LDG.E.U16 R219, desc[UR26][R24.64] ;  /* 0x0000001a18db8981 */ /* 0x000f62000c1e1500 */
[----:B------:R-:W-:-:S03]  /*6a10*/  PRMT R190, RZ, 0x7610, R190 ;  /* 0x00007610ffbe7816 */ /* 0x000fc600000000be */
[----:B------:R-:W5:Y:S04]  /*6a20*/  @!P2 LDG.E.U16 R182, desc[UR26][R12.64] ;  /* 0x0000001a0cb6a981 */ /* 0x000f68000c1e1500 */
[----:B------:R-:W5:Y:S04]  /*6a30*/  @!P5 LDG.E.U16 R188, desc[UR26][R22.64] ;  /* 0x0000001a16bcd981 */ /* 0x000f68000c1e1500 */
[----:B------:R-:W5:Y:S04]  /*6a40*/  @!P3 LDG.E.U16 R186, desc[UR26][R4.64] ;  /* 0x0000001a04bab981 */ /* 0x000f68000c1e1500 */
[----:B------:R-:W5:Y:S01]  /*6a50*/  @!P6 LDG.E.U16 R190, desc[UR26][R20.64] ;  /* 0x0000001a14bee981 */ /* 0x000f62000c1e1500 */
[----:B------:R-:W-:Y:S01]  /*6a60*/  BAR.SYNC.DEFER_BLOCKING 0x0 ;  /* 0x0000000000007b1d */ /* 0x000fe20000010000 */
[----:B------:R-:W-:-:S02]  /*6a70*/  ISETP.GE.AND P0, PT, R172, R28, PT ;  /* 0x0000001cac00720c */ /* 0x000fc40003f06270 */
[----:B------:R-:W-:Y:S02]  /*6a80*/  PRMT R221, RZ, 0x7610, R221 ;  /* 0x00007610ffdd7816 */ /* 0x000fe400000000dd */
[----:B------:R-:W-:Y:S02]  /*6a90*/  PRMT R225, RZ, 0x7610, R225 ;  /* 0x00007610ffe17816 */ /* 0x000fe400000000e1 */
[----:B------:R-:W-:Y:S02]  /*6aa0*/  PRMT R223, RZ, 0x7610, R223 ;  /* 0x00007610ffdf7816 */ /* 0x000fe400000000df */
[----:B------:R-:W-:-:S05]  /*6ab0*/  PRMT R227, RZ, 0x7610, R227 ;  /* 0x00007610ffe37816 */ /* 0x000fca00000000e3 */
[----:B------:R-:W5:Y:S04]  /*6ac0*/  @!P0 LDG.E.U16 R221, desc[UR26][R38.64] ;  /* 0x0000001a26dd8981 */ /* 0x000f68000c1e1500 */
[----:B------:R-:W5:Y:S04]  /*6ad0*/  @!P0 LDG.E.U16 R225, desc[UR26][R46.64] ;  /* 0x0000001a2ee18981 */ /* 0x000f68000c1e1500 */
[----:B------:R-:W5:Y:S04]  /*6ae0*/  @!P0 LDG.E.U16 R223, desc[UR26][R42.64] ;  /* 0x0000001a2adf8981 */ /* 0x000f68000c1e1500 */
[----:B------:R-:W5:Y:S01]  /*6af0*/  @!P0 LDG.E.U16 R227, desc[UR26][R50.64] ;  /* 0x0000001a32e38981 */ /* 0x000f62000c1e1500 */
[----:B------:R-:W-:Y:S01]  /*6b00*/  PRMT R229, RZ, 0x7610, R229 ;  /* 0x00007610ffe57816 */ /* 0x000fe200000000e5 */
[----:B------:R-:W-:Y:S01]  /*6b10*/  IMAD.WIDE R164, R169, 0x2, R164 ;  /* 0x00000002a9a47825 */ /* 0x000fe200078e02a4 */
[----:B------:R-:W-:-:S02]  /*6b20*/  PRMT R233, RZ, 0x7610, R233 ;  /* 0x00007610ffe97816 */ /* 0x000fc400000000e9 */
[----:B------:R-:W-:Y:S01]  /*6b30*/  PRMT R237, RZ, 0x7610, R237 ;  /* 0x00007610ffed7816 */ /* 0x000fe200000000ed */
[C---:B------:R-:W-:Y:S01]  /*6b40*/  IMAD.WIDE R160, R169.reuse, 0x2, R160 ;  /* 0x00000002a9a07825 */ /* 0x040fe200078e02a0 */
[----:B------:R-:W-:Y:S02]  /*6b50*/  PRMT R241, RZ, 0x7610, R241 ;  /* 0x00007610fff17816 */ /* 0x000fe400000000f1 */
[----:B------:R-:W-:Y:S01]  /*6b60*/  PRMT R245, RZ, 0x7610, R245 ;  /* 0x00007610fff57816 */ /* 0x000fe200000000f5 */
[C---:B------:R-:W-:Y:S01]  /*6b70*/  IMAD.WIDE R156, R169.reuse, 0x2, R156 ;  /* 0x00000002a99c7825 */ /* 0x040fe200078e029c */
[----:B------:R-:W-:Y:S02]  /*6b80*/  PRMT R249, RZ, 0x7610, R249 ;  /* 0x00007610fff97816 */ /* 0x000fe400000000f9 */
        /* <DEDUP_REMOVED lines=17> */
[----:B------:R-:W-:Y:S01]  /*6ca0*/  PRMT R236, RZ, 0x7610, R236 ;  /* 0x00007610ffec7816 */ /* 0x000fe200000000ec */
[----:B------:R-:W5:Y:S01]  /*6cb0*/  @!P0 LDG.E.U16 R216, desc[UR26][R136.64] ;  /* 0x0000001a88d88981 */ /* 0x000f62000c1e1500 */
        /* <DEDUP_REMOVED lines=43> */
[----:B------:R-:W5:Y:S02]  /*6f70*/  @!P0 LDG.E.U16 R249, desc[UR26][R90.64] ;  /* 0x0000001a5af98981 */ /* 0x000f64000c1e1500 */
[----:B------:R-:W-:-:S02]  /*6f80*/  IMAD.WIDE R82, R169, 0x2, R82 ;  /* 0x00000002a9527825 */ /* 0x000fc400078e0252 */
[----:B------:R-:W5:Y:S02]  /*6f90*/  @!P0 LDG.E.U16 R245, desc[UR26][R86.64] ;  /* 0x0000001a56f58981 */ /* 0x000f64000c1e1500 */
[C---:B------:R-:W-:Y:S02]  /*6fa0*/  IMAD.WIDE R78, R169.reuse, 0x2, R78 ;  /* 0x00000002a94e7825 */ /* 0x040fe400078e024e */
[----:B------:R-:W5:Y:S02]  /*6fb0*/  @!P0 LDG.E.U16 R241, desc[UR26][R82.64] ;  /* 0x0000001a52f18981 */ /* 0x000f64000c1e1500 */
[C---:B------:R-:W-:Y:S02]  /*6fc0*/  IMAD.WIDE R74, R169.reuse, 0x2, R74 ;  /* 0x00000002a94a7825 */ /* 0x040fe400078e024a */
        /* <DEDUP_REMOVED lines=11> */
[----:B------:R-:W-:-:S04]  /*7080*/  IMAD.WIDE R162, R169, 0x2, R162 ;  /* 0x00000002a9a27825 */ /* 0x000fc800078e02a2 */
[C---:B------:R-:W-:Y:S01]  /*7090*/  IMAD.WIDE R158, R169.reuse, 0x2, R158 ;  /* 0x00000002a99e7825 */ /* 0x040fe200078e029e */
[----:B------:R-:W5:Y:S03]  /*70a0*/  @!P0 LDG.E.U16 R242, desc[UR26][R162.64] ;  /* 0x0000001aa2f28981 */ /* 0x000f66000c1e1500 */
        /* <DEDUP_REMOVED lines=24> */
[----:B------:R-:W-:-:S04]  /*7230*/  IMAD.WIDE R104, R169, 0x2, R104 ;  /* 0x00000002a9687825 */ /* 0x000fc800078e0268 */
[C---:B------:R-:W-:Y:S01]  /*7240*/  IMAD.WIDE R100, R169.reuse, 0x2, R100 ;  /* 0x00000002a9647825 */ /* 0x040fe200078e0264 */
[----:B--2---:R0:W-:Y:S03]  /*7250*/  STS.U16 [R174+UR13+0x9000], R205 ;  /* 0x009000cdae007988 */ /* 0x0041e6000800040d */
[----:B------:R-:W-:-:S04]  /*7260*/  IMAD.WIDE R96, R169, 0x2, R96 ;  /* 0x00000002a9607825 */ /* 0x000fc800078e0260 */
[----:B------:R-:W-:-:S04]  /*7270*/  IMAD.WIDE R92, R169, 0x2, R92 ;  /* 0x00000002a95c7825 */ /* 0x000fc800078e025c */
[C---:B------:R-:W-:Y:S01]  /*7280*/  IMAD.WIDE R88, R169.reuse, 0x2, R88 ;  /* 0x00000002a9587825 */ /* 0x040fe200078e0258 */
[----:B0-----:R-:W-:Y:S01]  /*7290*/  PRMT R205, RZ, 0x7610, R205 ;  /* 0x00007610ffcd7816 */ /* 0x001fe200000000cd */
[----:B------:R-:W2:Y:S02]  /*72a0*/  @!P0 LDG.E.U16 R251, desc[UR26][R92.64] ;  /* 0x0000001a5cfb8981 */ /* 0x000ea4000c1e1500 */
[C---:B------:R-:W-:Y:S02]  /*72b0*/  IMAD.WIDE R84, R169.reuse, 0x2, R84 ;  /* 0x00000002a9547825 */ /* 0x040fe400078e0254 */
[----:B------:R-:W2:Y:S02]  /*72c0*/  @!P0 LDG.E.U16 R247, desc[UR26][R88.64] ;  /* 0x0000001a58f78981 */ /* 0x000ea4000c1e1500 */
[C---:B------:R-:W-:Y:S02]  /*72d0*/  IMAD.WIDE R80, R169.reuse, 0x2, R80 ;  /* 0x00000002a9507825 */ /* 0x040fe400078e0250 */
[----:B------:R-:W2:Y:S04]  /*72e0*/  @!P0 LDG.E.U16 R243, desc[UR26][R84.64] ;  /* 0x0000001a54f38981 */ /* 0x000ea8000c1e1500 */
[----:B---3--:R0:W-:Y:S01]  /*72f0*/  STS.U16 [R174+UR13+0x9400], R209 ;  /* 0x009400d1ae007988 */ /* 0x0081e2000800040d */
[----:B------:R-:W-:-:S03]  /*7300*/  IMAD.WIDE R76, R169, 0x2, R76 ;  /* 0x00000002a94c7825 */ /* 0x000fc600078e024c */
[----:B------:R-:W3:Y:S01]  /*7310*/  @!P0 LDG.E.U16 R239, desc[UR26][R80.64] ;  /* 0x0000001a50ef8981 */ /* 0x000ee2000c1e1500 */
[----:B------:R-:W-:-:S03]  /*7320*/  IMAD.WIDE R72, R169, 0x2, R72 ;  /* 0x00000002a9487825 */ /* 0x000fc600078e0248 */
[----:B------:R-:W2:Y:S01]  /*7330*/  @!P0 LDG.E.U16 R235, desc[UR26][R76.64] ;  /* 0x0000001a4ceb8981 */ /* 0x000ea2000c1e1500 */
[C---:B------:R-:W-:Y:S01]  /*7340*/  IMAD.WIDE R68, R169.reuse, 0x2, R68 ;  /* 0x00000002a9447825 */ /* 0x040fe200078e0244 */
[----:B0-----:R-:W-:Y:S02]  /*7350*/  PRMT R209, RZ, 0x7610, R209 ;  /* 0x00007610ffd17816 */ /* 0x001fe400000000d1 */
[----:B------:R-:W2:Y:S04]  /*7360*/  @!P0 LDG.E.U16 R231, desc[UR26][R72.64] ;  /* 0x0000001a48e78981 */ /* 0x000ea8000c1e1500 */
[----:B----4-:R0:W-:Y:S01]  /*7370*/  STS.U16 [R174+UR13+0x9800], R213 ;  /* 0x009800d5ae007988 */ /* 0x0101e2000800040d */
[----:B------:R-:W-:-:S04]  /*7380*/  IMAD.WIDE R64, R169, 0x2, R64 ;  /* 0x00000002a9407825 */ /* 0x000fc800078e0240 */
[----:B------:R-:W-:Y:S01]  /*7390*/  IMAD.WIDE R60, R169, 0x2, R60 ;  /* 0x00000002a93c7825 */ /* 0x000fe200078e023c */
[----:B-----5:R1:W-:Y:S04]  /*73a0*/  STS.U16 [R174+UR13+0x9c00], R217 ;  /* 0x009c00d9ae007988 */ /* 0x0203e8000800040d */
[----:B------:R-:W-:Y:S04]  /*73b0*/  STS.U16 [R170+UR13+0x9100], R207 ;  /* 0x009100cfaa007988 */ /* 0x000fe8000800040d */
[----:B------:R-:W-:Y:S04]  /*73c0*/  STS.U16 [R170+UR13+0x9500], R211 ;  /* 0x009500d3aa007988 */ /* 0x000fe8000800040d */
[----:B------:R-:W-:Y:S04]  /*73d0*/  STS.U16 [R170+UR13+0x9900], R215 ;  /* 0x009900d7aa007988 */ /* 0x000fe8000800040d */
[----:B------:R-:W-:Y:S01]  /*73e0*/  STS.U16 [R170+UR13+0x9d00], R219 ;  /* 0x009d00dbaa007988 */ /* 0x000fe2000800040d */
[----:B0-----:R-:W-:-:S03]  /*73f0*/  PRMT R213, RZ, 0x7610, R213 ;  /* 0x00007610ffd57816 */ /* 0x001fc600000000d5 */
[----:B------:R0:W-:Y:S01]  /*7400*/  STS.U16 [R133+UR13+0x9200], R176 ;  /* 0x009200b085007988 */ /* 0x0001e2000800040d */
[----:B-1----:R-:W-:-:S03]  /*7410*/  PRMT R217, RZ, 0x7610, R217 ;  /* 0x00007610ffd97816 */ /* 0x002fc600000000d9 */
[----:B------:R1:W-:Y:S04]  /*7420*/  STS.U16 [R133+UR13+0x9600], R180 ;  /* 0x009600b485007988 */ /* 0x0003e8000800040d */
[----:B------:R4:W-:Y:S04]  /*7430*/  STS.U16 [R133+UR13+0x9a00], R184 ;  /* 0x009a00b885007988 */ /* 0x0009e8000800040d */
[----:B------:R5:W-:Y:S01]  /*7440*/  STS.U16 [R133+UR13+0x9e00], R188 ;  /* 0x009e00bc85007988 */ /* 0x000be2000800040d */
[----:B0-----:R-:W-:-:S03]  /*7450*/  PRMT R176, RZ, 0x7610, R176 ;  /* 0x00007610ffb07816 */ /* 0x001fc600000000b0 */
[----:B------:R0:W-:Y:S01]  /*7460*/  STS.U16 [R29+UR13+0x9300], R178 ;  /* 0x009300b21d007988 */ /* 0x0001e2000800040d */
[----:B-1----:R-:W-:-:S03]  /*7470*/  PRMT R180, RZ, 0x7610, R180 ;  /* 0x00007610ffb47816 */ /* 0x002fc600000000b4 */
[----:B------:R1:W-:Y:S01]  /*7480*/  STS.U16 [R29+UR13+0x9700], R182 ;  /* 0x009700b61d007988 */ /* 0x0003e2000800040d */
[----:B----4-:R-:W-:-:S03]  /*7490*/  PRMT R184, RZ, 0x7610, R184 ;  /* 0x00007610ffb87816 */ /* 0x010fc600000000b8 */
[----:B------:R4:W-:Y:S01]  /*74a0*/  STS.U16 [R29+UR13+0x9b00], R186 ;  /* 0x009b00ba1d007988 */ /* 0x0009e2000800040d */
[----:B-----5:R-:W-:-:S03]  /*74b0*/  PRMT R188, RZ, 0x7610, R188 ;  /* 0x00007610ffbc7816 */ /* 0x020fc600000000bc */
[----:B------:R-:W-:Y:S01]  /*74c0*/  STS.U16 [R29+UR13+0x9f00], R190 ;  /* 0x009f00be1d007988 */ /* 0x000fe2000800040d */
[----:B------:R-:W-:Y:S01]  /*74d0*/  PRMT R207, RZ, 0x7610, R207 ;  /* 0x00007610ffcf7816 */ /* 0x000fe200000000cf */
[----:B------:R-:W-:Y:S01]  /*74e0*/  IMAD.WIDE R56, R169, 0x2, R56 ;  /* 0x00000002a9387825 */ /* 0x000fe200078e0238 */
[----:B------:R-:W-:Y:S01]  /*74f0*/  PRMT R211, RZ, 0x7610, R211 ;  /* 0x00007610ffd37816 */ /* 0x000fe200000000d3 */
[----:B------:R-:W5:Y:S01]  /*7500*/  @!P0 LDG.E.U16 R213, desc[UR26][R54.64] ;  /* 0x0000001a36d58981 */ /* 0x000f62000c1e1500 */
[----:B------:R-:W-:-:S03]  /*7510*/  PRMT R215, RZ, 0x7610, R215 ;  /* 0x00007610ffd77816 */ /* 0x000fc600000000d7 */
[----:B------:R4:W-:Y:S01]  /*7520*/  STS.U16 [R174+UR13+0x4000], R221 ;  /* 0x004000ddae007988 */ /* 0x0009e2000800040d */
[----:B------:R-:W-:-:S03]  /*7530*/  PRMT R219, RZ, 0x7610, R219 ;  /* 0x00007610ffdb7816 */ /* 0x000fc600000000db */
[----:B------:R4:W-:Y:S01]  /*7540*/  STS.U16 [R174+UR13+0x4400], R225 ;  /* 0x004400e1ae007988 */ /* 0x0009e2000800040d */
[----:B0-----:R-:W-:Y:S01]  /*7550*/  PRMT R178, RZ, 0x7610, R178 ;  /* 0x00007610ffb27816 */ /* 0x001fe200000000b2 */
[C---:B------:R-:W-:Y:S01]  /*7560*/  IMAD.WIDE R52, R169.reuse, 0x2, R52 ;  /* 0x00000002a9347825 */ /* 0x040fe200078e0234 */
[----:B-1----:R-:W-:Y:S01]  /*7570*/  PRMT R182, RZ, 0x7610, R182 ;  /* 0x00007610ffb67816 */ /* 0x002fe200000000b6 */
[----:B------:R0:W-:Y:S01]  /*7580*/  STS.U16 [R174+UR13+0x4200], R223 ;  /* 0x004200dfae007988 */ /* 0x0001e2000800040d */
[----:B----4-:R-:W-:Y:S02]  /*7590*/  PRMT R186, RZ, 0x7610, R186 ;  /* 0x00007610ffba7816 */ /* 0x010fe400000000ba */
[----:B------:R-:W-:Y:S01]  /*75a0*/  PRMT R221, RZ, 0x7610, R221 ;  /* 0x00007610ffdd7816 */ /* 0x000fe200000000dd */
[----:B------:R1:W-:Y:S01]  /*75b0*/  STS.U16 [R174+UR13+0x4600], R227 ;  /* 0x004600e3ae007988 */ /* 0x0003e2000800040d */
[----:B------:R-:W-:Y:S02]  /*75c0*/  PRMT R190, RZ, 0x7610, R190 ;  /* 0x00007610ffbe7816 */ /* 0x000fe400000000be */
[----:B------:R-:W-:Y:S01]  /*75d0*/  PRMT R225, RZ, 0x7610, R225 ;  /* 0x00007610ffe17816 */ /* 0x000fe200000000e1 */
[----:B------:R-:W-:Y:S01]  /*75e0*/  IMAD.WIDE R48, R169, 0x2, R48 ;  /* 0x00000002a9307825 */ /* 0x000fe200078e0230 */
[----:B------:R-:W4:Y:S01]  /*75f0*/  @!P0 LDG.E.U16 R217, desc[UR26][R58.64] ;  /* 0x0000001a3ad98981 */ /* 0x000f22000c1e1500 */
[----:B0-----:R-:W-:-:S02]  /*7600*/  PRMT R223, RZ, 0x7610, R223 ;  /* 0x00007610ffdf7816 */ /* 0x001fc400000000df */
[C---:B------:R-:W-:Y:S01]  /*7610*/  IMAD.WIDE R44, R169.reuse, 0x2, R44 ;  /* 0x00000002a92c7825 */ /* 0x040fe200078e022c */
[----:B------:R-:W2:Y:S01]  /*7620*/  @!P0 LDG.E.U16 R221, desc[UR26][R62.64] ;  /* 0x0000001a3edd8981 */ /* 0x000ea2000c1e1500 */
[----:B-1----:R-:W-:Y:S02]  /*7630*/  PRMT R227, RZ, 0x7610, R227 ;  /* 0x00007610ffe37816 */ /* 0x002fe400000000e3 */
[C---:B------:R-:W-:Y:S01]  /*7640*/  IMAD.WIDE R40, R169.reuse, 0x2, R40 ;  /* 0x00000002a9287825 */ /* 0x040fe200078e0228 */
[----:B------:R-:W3:Y:S03]  /*7650*/  @!P0 LDG.E.U16 R225, desc[UR26][R66.64] ;  /* 0x0000001a42e18981 */ /* 0x000ee6000c1e1500 */
[----:B------:R-:W-:Y:S01]  /*7660*/  IMAD.WIDE R166, R169, 0x2, R166 ;  /* 0x00000002a9a67825 */ /* 0x000fe200078e02a6 */
[----:B------:R-:W3:Y:S04]  /*7670*/  @!P0 LDG.E.U16 R176, desc[UR26][R94.64] ;  /* 0x0000001a5eb08981 */ /* 0x000ee8000c1e1500 */
        /* <DEDUP_REMOVED lines=36> */
[----:B------:R-:W-:-:S04]  /*78c0*/  ULEA UR15, UR5, UR13, 0x3 ;  /* 0x0000000d050f7291 */ /* 0x000fc8000f8e18ff */
[----:B------:R-:W-:Y:S01]  /*78d0*/  UIADD3 UR15, UPT, UPT, UR15, 0xa000, URZ ;  /* 0x0000a0000f0f7890 */ /* 0x000fe2000fffe0ff */
[----:B-----5:R0:W-:Y:S04]  /*78e0*/  STS.U16 [R174+UR13+0x4800], R213 ;  /* 0x004800d5ae007988 */ /* 0x0201e8000800040d */
[----:B----4-:R0:W-:Y:S04]  /*78f0*/  STS.U16 [R174+UR13+0x4a00], R217 ;  /* 0x004a00d9ae007988 */ /* 0x0101e8000800040d */
[----:B--2---:R0:W-:Y:S04]  /*7900*/  STS.U16 [R174+UR13+0x4c00], R221 ;  /* 0x004c00ddae007988 */ /* 0x0041e8000800040d */
[----:B---3--:R0:W-:Y:S04]  /*7910*/  STS.U16 [R174+UR13+0x4e00], R225 ;  /* 0x004e00e1ae007988 */ /* 0x0081e8000800040d */
        /* <DEDUP_REMOVED lines=36> */
[----:B------:R1:W-:Y:S06]  /*7b60*/  MEMBAR.ALL.CTA ;  /* 0x0000000000007992 */ /* 0x0003ec0000008000 */
[----:B-1----:R-:W1:Y:S02]  /*7b70*/  FENCE.VIEW.ASYNC.S ;  /* 0x00000000000073c6 */ /* 0x002e640000000000 */
[----:B-1----:R-:W-:Y:S06]  /*7b80*/  BAR.SYNC.DEFER_BLOCKING 0x0 ;  /* 0x0000000000007b1d */ /* 0x002fec0000010000 */
[----:B------:R-:W-:Y:S05]  /*7b90*/  @P4 BRA `(.L_x_9) ;  /* 0x00000000003c4947 */ /* 0x000fea0003800000 */
[----:B------:R-:W-:Y:S01]  /*7ba0*/  UMOV UR20, UR8 ;  /* 0x0000000800147c82 */ /* 0x000fe20008000000 */
[----:B------:R-:W-:Y:S01]  /*7bb0*/  UMOV UR21, 0x40004040 ;  /* 0x4000404000157882 */ /* 0x000fe20000000000 */
[----:B------:R-:W-:Y:S01]  /*7bc0*/  UMOV UR22, UR10 ;  /* 0x0000000a00167c82 */ /* 0x000fe20008000000 */
[----:B------:R-:W-:Y:S01]  /*7bd0*/  UMOV UR23, 0x80004020 ;  /* 0x8000402000177882 */ /* 0x000fe20000000000 */
[----:B------:R-:W-:Y:S01]  /*7be0*/  UMOV UR24, 0x0 ;  /* 0x0000000000187882 */ /* 0x000fe20000000000 */
[----:B------:R-:W-:Y:S01]  /*7bf0*/  UMOV UR25, 0x4408010 ;  /* 0x0440801000197882 */ /* 0x000fe20000000000 */
[----:B------:R-:W-:Y:S01]  /*7c00*/  UMOV UR6, UR15 ;  /* 0x0000000f00067c82 */ /* 0x000fe20008000000 */
[----:B------:R-:W-:Y:S01]  /*7c10*/  UMOV UR7, URZ ;  /* 0x000000ff00077c82 */ /* 0x000fe20008000000 */
[----:B------:R-:W-:Y:S01]  /*7c20*/  UMOV UR28, 0x0 ;  /* 0x00000000001c7882 */ /* 0x000fe20000000000 */
[----:B------:R-:W-:Y:S01]  /*7c30*/  UMOV UR29, 0x4408010 ;  /* 0x04408010001d7882 */ /* 0x000fe20000000000 */
[----:B------:R1:W-:Y:S01]  /*7c40*/  UTCHMMA gdesc[UR20], gdesc[UR22], tmem[UR12], tmem[UR24], idesc[UR25], UPT ;  /* 0x00ff1816140075ea */ /* 0x0003e2000b80000c */
[----:B------:R-:W-:Y:S01]  /*7c50*/  UMOV UR6, UR6 ;  /* 0x0000000600067c82 */ /* 0x000fe20008000000 */
[----:B------:R1:W-:Y:S01]  /*7c60*/  UTCHMMA gdesc[UR16], gdesc[UR18], tmem[UR12], tmem[UR28], idesc[UR29], UPT ;  /* 0x00ff1c12100075ea */ /* 0x0003e2000b80000c */
[----:B------:R1:W-:Y:S01]  /*7c70*/  UTCBAR [UR6], URZ ;  /* 0x000000ff060073e9 */ /* 0x0003e200080000ff */
[----:B------:R-:W-:-:S02]  /*7c80*/  NOP ;  /* 0x0000000000007918 */ /* 0x000fc40000000000 */
.L_x_9:
[----:B------:R-:W-:Y:S01]  /*7c90*/  UIADD3 UR5, UPT, UPT, UR5, 0x1, URZ ;  /* 0x0000000105057890 */ /* 0x000fe2000fffe0ff */
[----:B------:R-:W-:Y:S02]  /*7ca0*/  VIADD R168, R168, 0xffffffff ;  /* 0xffffffffa8a87836 */ /* 0x000fe40000000000 */
[----:B------:R-:W-:Y:S01]  /*7cb0*/  VIADD R28, R28, 0xffffffe0 ;  /* 0xffffffe01c1c7836 */ /* 0x000fe20000000000 */
[----:B------:R-:W-:Y:S02]  /*7cc0*/  UISETP.GT.AND UP1, UPT, UR5, 0x1, UPT ;  /* 0x000000010500788c */ /* 0x000fe4000bf24270 */
[----:B------:R-:W-:Y:S02]  /*7cd0*/  ISETP.NE.U32.AND P0, PT, R168, RZ, PT ;  /* 0x000000ffa800720c */ /* 0x000fe40003f05070 */
[----:B-1----:R-:W-:Y:S02]  /*7ce0*/  USEL UR6, URZ, 0x1, !UP1 ;  /* 0x00000001ff067887 */ /* 0x002fe4000c800000 */
[----:B------:R-:W-:-:S02]  /*7cf0*/  USEL UR5, UR5, URZ, !UP1 ;  /* 0x000000ff05057287 */ /* 0x000fc4000c800000 */
[----:B------:R-:W-:-:S03]  /*7d00*/  ULOP3.LUT UR7, UR4, UR6, URZ, 0x3c, !UPT ;  /* 0x0000000604077292 */ /* 0x000fc6000f8e3cff */
[----:B------:R-:W-:-:S04]  /*7d10*/  UMOV UR6, UR4 ;  /* 0x0000000400067c82 */ /* 0x000fc80008000000 */
[----:B------:R-:W-:Y:S01]  /*7d20*/  UMOV UR4, UR7 ;  /* 0x0000000700047c82 */ /* 0x000fe20008000000 */
[----:B------:R-:W-:Y:S05]  /*7d30*/  @P0 BRA `(.L_x_10) ;  /* 0xffffffe800280947 */ /* 0x000fea000383ffff */
.L_x_7:
[----:B------:R-:W-:Y:S01]  /*7d40*/  ISETP.GE.AND P0, PT, R171, 0x20, PT ;  /* 0x00000020ab00780c */ /* 0x000fe20003f06270 */
[C---:B------:R-:W-:Y:S02]  /*7d50*/  IMAD.SHL.U32 R133, R132.reuse, 0x80, RZ ;  /* 0x0000008084857824 */ /* 0x040fe400078e00ff */
[----:B------:R-:W-:-:S10]  /*7d60*/  IMAD.SHL.U32 R143, R132, 0x10, RZ ;  /* 0x00000010848f7824 */ /* 0x000fd400078e00ff */
[----:B------:R-:W-:Y:S05]  /*7d70*/  @!P0 BRA `(.L_x_11) ;  /* 0x0000000000108947 */ /* 0x000fea0003800000 */
[----:B------:R-:W-:-:S06]  /*7d80*/  USHF.L.U32 UR6, UR6, 0x1f, URZ ;  /* 0x0000001f06067899 */ /* 0x000fcc00080006ff */
[----:B------:R-:W-:-:S04]  /*7d90*/  IMAD.U32 R4, RZ, RZ, UR6 ;  /* 0x00000006ff047e24 */ /* 0x000fc8000f8e00ff */
[----:B------:R-:W1:Y:S02]  /*7da0*/  SYNCS.PHASECHK.TRANS64.TRYWAIT P0, [UR15], R4 ;  /* 0x00000004ff0075a7 */ /* 0x000e64000800110f */
[----:B-1----:R-:W-:Y:S05]  /*7db0*/  @!P0 BRA `(.L_x_12) ;  /* 0x0000004400808947 */ /* 0x002fea0003800000 */
.L_x_11:
[----:B------:R-:W-:Y:S01]  /*7dc0*/  BAR.SYNC.DEFER_BLOCKING 0x0 ;  /* 0x0000000000007b1d */ /* 0x000fe20000010000 */
[----:B------:R-:W-:Y:S02]  /*7dd0*/  LOP3.LUT R134, R133, 0x800, RZ, 0xc0, !PT ;  /* 0x0000080085867812 */ /* 0x000fe400078ec0ff */
[----:B------:R-:W-:Y:S02]  /*7de0*/  LOP3.LUT R133, R143, 0xf0, RZ, 0xc0, !PT ;  /* 0x000000f08f857812 */ /* 0x000fe400078ec0ff */
[----:B------:R-:W-:Y:S01]  /*7df0*/  LOP3.LUT R145, R132, 0x60, RZ, 0xc0, !PT ;  /* 0x0000006084917812 */ /* 0x000fe200078ec0ff */
[----:B0-----:R-:W0:Y:S01]  /*7e00*/  LDCU.128 UR8, c[0x0][0x390] ;  /* 0x00007200ff0877ac */ /* 0x001e220008000c00 */
[----:B------:R-:W-:Y:S02]  /*7e10*/  IADD3 R144, PT, PT, R133, UR13, R134 ;  /* 0x0000000d85907c10 */ /* 0x000fe4000fffe086 */
[C---:B------:R-:W-:Y:S01]  /*7e20*/  LOP3.LUT R132, R0.reuse, R3, RZ, 0xfc, !PT ;  /* 0x0000000300847212 */ /* 0x040fe200078efcff */
[----:B------:R-:W1:Y:S01]  /*7e30*/  LDCU UR4, c[0x0][0x3b4] ;  /* 0x00007680ff0477ac */ /* 0x000e620008000800 */
[----:B------:R-:W-:-:S02]  /*7e40*/  LOP3.LUT R133, R0, 0x1e, R3, 0xfe, !PT ;  /* 0x0000001e00857812 */ /* 0x000fc400078efe03 */
[C-C-:B------:R-:W-:Y:S01]  /*7e50*/  LOP3.LUT R134, R0.reuse, 0x1c, R3.reuse, 0xfe, !PT ;  /* 0x0000001c00867812 */ /* 0x140fe200078efe03 */
[----:B------:R-:W2:Y:S01]  /*7e60*/  LDCU UR5, c[0x0][0x39c] ;  /* 0x00007380ff0577ac */ /* 0x000ea20008000800 */
[C-C-:B------:R-:W-:Y:S02]  /*7e70*/  LOP3.LUT R135, R0.reuse, 0x1a, R3.reuse, 0xfe, !PT ;  /* 0x0000001a00877812 */ /* 0x140fe400078efe03 */
[C-C-:B------:R-:W-:Y:S01]  /*7e80*/  LOP3.LUT R136, R0.reuse, 0x18, R3.reuse, 0xfe, !PT ;  /* 0x0000001800887812 */ /* 0x140fe200078efe03 */
[----:B------:R-:W3:Y:S01]  /*7e90*/  LDCU UR6, c[0x0][0x39c] ;  /* 0x00007380ff0677ac */ /* 0x000ee20008000800 */
[C-C-:B------:R-:W-:Y:S02]  /*7ea0*/  LOP3.LUT R137, R0.reuse, 0x16, R3.reuse, 0xfe, !PT ;  /* 0x0000001600897812 */ /* 0x140fe400078efe03 */
[C-C-:B------:R-:W-:Y:S02]  /*7eb0*/  LOP3.LUT R138, R0.reuse, 0x14, R3.reuse, 0xfe, !PT ;  /* 0x00000014008a7812 */ /* 0x140fe400078efe03 */
[C-C-:B------:R-:W-:Y:S01]  /*7ec0*/  LOP3.LUT R139, R0.reuse, 0x12, R3.reuse, 0xfe, !PT ;  /* 0x00000012008b7812 */ /* 0x140fe200078efe03 */
[----:B------:R-:W4:Y:S02]  /*7ed0*/  @!P1 SYNCS.CCTL.IV [UR13+0xa000] ;  /* 0x00a00000ff0099b1 */ /* 0x000f24000800000d */
[----:B----4-:R-:W-:Y:S01]  /*7ee0*/  BAR.SYNC.DEFER_BLOCKING 0x0 ;  /* 0x0000000000007b1d */ /* 0x010fe20000010000 */
[----:B------:R-:W-:-:S02]  /*7ef0*/  LOP3.LUT R140, R0, 0x10, R3, 0xfe, !PT ;  /* 0x00000010008c7812 */ /* 0x000fc400078efe03 */
[C-C-:B------:R-:W-:Y:S02]  /*7f00*/  LOP3.LUT R141, R0.reuse, 0xe, R3.reuse, 0xfe, !PT ;  /* 0x0000000e008d7812 */ /* 0x140fe400078efe03 */
[C-C-:B------:R-:W-:Y:S02]  /*7f10*/  LOP3.LUT R142, R0.reuse, 0xc, R3.reuse, 0xfe, !PT ;  /* 0x0000000c008e7812 */ /* 0x140fe400078efe03 */
[C-C-:B------:R-:W-:Y:S01]  /*7f20*/  LOP3.LUT R148, R0.reuse, 0xa, R3.reuse, 0xfe, !PT ;  /* 0x0000000a00947812 */ /* 0x140fe200078efe03 */
[----:B------:R-:W-:Y:S01]  /*7f30*/  LDTM.16dp32bit_t0_t15.x128 R4, tmem[UR14] ;  /* 0x0000000e000479ee */ /* 0x000fe20008b80000 */
[----:B------:R-:W4:Y:S01]  /*7f40*/  LDTM.16dp32bit_t16_t31.x128 R4, tmem[UR14+0x80] ;  /* 0x0000800e000479ee */ /* 0x000f220008ba0000 */
[C-C-:B------:R-:W-:Y:S02]  /*7f50*/  LOP3.LUT R150, R0.reuse, 0x8, R3.reuse, 0xfe, !PT ;  /* 0x0000000800967812 */ /* 0x140fe400078efe03 */
[C-C-:B------:R-:W-:Y:S02]  /*7f60*/  LOP3.LUT R152, R0.reuse, 0x6, R3.reuse, 0xfe, !PT ;  /* 0x0000000600987812 */ /* 0x140fe400078efe03 */
[----:B------:R-:W-:-:S02]  /*7f70*/  LOP3.LUT R154, R0, 0x4, R3, 0xfe, !PT ;  /* 0x00000004009a7812 */ /* 0x000fc400078efe03 */
[----:B------:R-:W-:Y:S01]  /*7f80*/  LOP3.LUT R156, R0, 0x2, R3, 0xfe, !PT ;  /* 0x00000002009c7812 */ /* 0x000fe200078efe03 */
[----:B------:R-:W-:Y:S01]  /*7f90*/  IMAD R0, R145, 0x8, R144 ;  /* 0x0000000891007824 */ /* 0x000fe200078e0290 */
[----:B------:R-:W5:Y:S01]  /*7fa0*/  LDC R3, c[0x0][0x3b8] ;  /* 0x0000ee00ff037b82 */ /* 0x000f620000000800 */
[C---:B0-----:R-:W-:Y:S01]  /*7fb0*/  ISETP.GE.AND P0, PT, R2.reuse, UR10, PT ;  /* 0x0000000a02007c0c */ /* 0x041fe2000bf06270 */
[----:B-1----:R-:W-:Y:S01]  /*7fc0*/  IMAD R2, R2, UR4, RZ ;  /* 0x0000000402027c24 */ /* 0x002fe2000f8e02ff */
[----:B------:R-:W0:Y:S02]  /*7fd0*/  LDCU UR4, c[0x0][0x39c] ;  /* 0x00007380ff0477ac */ /* 0x000e240008000800 */
[----:B------:R-:W-:Y:S02]  /*7fe0*/  ISETP.LT.AND P3, PT, R156, UR11, !P0 ;  /* 0x0000000b9c007c0c */ /* 0x000fe4000c761270 */
[----:B------:R-:W-:Y:S01]  /*7ff0*/  ISETP.LT.AND P4, PT, R154, UR11, !P0 ;  /* 0x0000000b9a007c0c */ /* 0x000fe2000c781270 */
[----:B------:R-:W1:Y:S01]  /*8000*/  @!P1 SYNCS.CCTL.IV [UR13+0xa008] ;  /* 0x00a00800ff0099b1 */ /* 0x000e62000800000d */
[----:B------:R-:W-:Y:S01]  /*8010*/  NOP ;  /* 0x0000000000007918 */ /* 0x000fe20000000000 */
[----:B------:R-:W-:-:S02]  /*8020*/  ISETP.LT.AND P2, PT, R152, UR11, !P0 ;  /* 0x0000000b98007c0c */ /* 0x000fc4000c741270 */
[----:B------:R-:W-:Y:S02]  /*8030*/  ISETP.LT.AND P1, PT, R150, UR11, !P0 ;  /* 0x0000000b96007c0c */ /* 0x000fe4000c721270 */
[----:B----4-:R-:W-:Y:S02]  /*8040*/  F2FP.F16.F32.PACK_AB R144, R6, R4 ;  /* 0x000000040690723e */ /* 0x010fe400000000ff */
[----:B------:R-:W-:Y:S02]  /*8050*/  F2FP.F16.F32.PACK_AB R4, R7, R5 ;  /* 0x000000050704723e */ /* 0x000fe400000000ff */
[----:B------:R-:W-:Y:S02]  /*8060*/  F2FP.F16.F32.PACK_AB R5, R11, R9 ;  /* 0x000000090b05723e */ /* 0x000fe400000000ff */
[----:B------:R-:W-:Y:S02]  /*8070*/  F2FP.F16.F32.PACK_AB R6, R15, R13 ;  /* 0x0000000d0f06723e */ /* 0x000fe400000000ff */
[----:B------:R-:W-:-:S02]  /*8080*/  F2FP.F16.F32.PACK_AB R11, R35, R33 ;  /* 0x00000021230b723e */ /* 0x000fc400000000ff */
[----:B------:R-:W-:Y:S02]  /*8090*/  F2FP.F16.F32.PACK_AB R52, R54, R52 ;  /* 0x000000343634723e */ /* 0x000fe400000000ff */
[----:B------:R-:W-:Y:S01]  /*80a0*/  F2FP.F16.F32.PACK_AB R13, R43, R41 ;  /* 0x000000292b0d723e */ /* 0x000fe200000000ff */
[-C--:B-----5:R-:W-:Y:S01]  /*80b0*/  IMAD R41, R156, R3.reuse, RZ ;  /* 0x000000039c297224 */ /* 0x0a0fe200078e02ff */
[----:B------:R-:W-:Y:S01]  /*80c0*/  F2FP.F16.F32.PACK_AB R54, R62, R60 ;  /* 0x0000003c3e36723e */ /* 0x000fe200000000ff */
[----:B------:R-:W-:Y:S01]  /*80d0*/  IMAD R43, R154, R3, RZ ;  /* 0x000000039a2b7224 */ /* 0x000fe200078e02ff */
[----:B------:R-:W-:Y:S01]  /*80e0*/  F2FP.F16.F32.PACK_AB R35, R115, R113 ;  /* 0x000000717323723e */ /* 0x000fe200000000ff */
[----:B------:R-:W-:Y:S01]  /*80f0*/  IMAD R113, R132, R3, RZ ;  /* 0x0000000384717224 */ /* 0x000fe200078e02ff */
[----:B------:R-:W-:Y:S02]  /*8100*/  LEA R60, P5, R2, UR8, 0x1 ;  /* 0x00000008023c7c11 */ /* 0x000fe4000f8a08ff */
[----:B------:R-:W-:-:S02]  /*8110*/  F2FP.F16.F32.PACK_AB R146, R14, R12 ;  /* 0x0000000c0e92723e */ /* 0x000fc400000000ff */
[----:B------:R-:W-:Y:S02]  /*8120*/  F2FP.F16.F32.PACK_AB R68, R70, R68 ;  /* 0x000000444644723e */ /* 0x000fe400000000ff */
[----:B------:R-:W-:Y:S01]  /*8130*/  F2FP.F16.F32.PACK_AB R14, R47, R45 ;  /* 0x0000002d2f0e723e */ /* 0x000fe200000000ff */
[-C--:B------:R-:W-:Y:S01]  /*8140*/  IMAD R45, R152, R3.reuse, RZ ;  /* 0x00000003982d7224 */ /* 0x080fe200078e02ff */
[----:B------:R-:W-:Y:S01]  /*8150*/  F2FP.F16.F32.PACK_AB R70, R78, R76 ;  /* 0x0000004c4e46723e */ /* 0x000fe200000000ff */
[----:B------:R-:W-:Y:S01]  /*8160*/  IMAD R47, R150, R3, RZ ;  /* 0x00000003962f7224 */ /* 0x000fe200078e02ff */
[----:B------:R-:W-:Y:S02]  /*8170*/  LEA.HI.X.SX32 R2, R2, UR9, 0x1, P5 ;  /* 0x0000000902027c11 */ /* 0x000fe4000a8f0eff */
[----:B------:R-:W-:Y:S02]  /*8180*/  F2FP.F16.F32.PACK_AB R145, R10, R8 ;  /* 0x000000080a91723e */ /* 0x000fe400000000ff */
[----:B------:R-:W-:-:S02]  /*8190*/  LEA R62, P5, R113, R60, 0x1 ;  /* 0x0000003c713e7211 */ /* 0x000fc400078a08ff */
[----:B------:R-:W-:Y:S02]  /*81a0*/  LEA R76, P6, R41, R60, 0x1 ;  /* 0x0000003c294c7211 */ /* 0x000fe400078c08ff */
[----:B------:R-:W-:Y:S02]  /*81b0*/  F2FP.F16.F32.PACK_AB R8, R23, R21 ;  /* 0x000000151708723e */ /* 0x000fe400000000ff */
[----:B------:R-:W-:Y:S02]  /*81c0*/  F2FP.F16.F32.PACK_AB R147, R18, R16 ;  /* 0x000000101293723e */ /* 0x000fe400000000ff */
[----:B------:R-:W-:Y:S02]  /*81d0*/  F2FP.F16.F32.PACK_AB R21, R26, R24 ;  /* 0x000000181a15723e */ /* 0x000fe400000000ff */
[----:B------:R-:W-:Y:S01]  /*81e0*/  F2FP.F16.F32.PACK_AB R18, R63, R61 ;  /* 0x0000003d3f12723e */ /* 0x000fe200000000ff */
[----:B-1----:R-:W-:Y:S01]  /*81f0*/  STS.128 [R0], R144 ;  /* 0x0000009000007388 */ /* 0x002fe20000000c00 */
[----:B------:R-:W-:-:S02]  /*8200*/  F2FP.F16.F32.PACK_AB R24, R71, R69 ;  /* 0x000000454718723e */ /* 0x000fc400000000ff */
[----:B------:R-:W-:Y:S02]  /*8210*/  F2FP.F16.F32.PACK_AB R26, R79, R77 ;  /* 0x0000004d4f1a723e */ /* 0x000fe400000000ff */
[----:B------:R-:W-:Y:S02]  /*8220*/  F2FP.F16.F32.PACK_AB R71, R82, R80 ;  /* 0x000000505247723e */ /* 0x000fe400000000ff */
[-C--:B------:R-:W-:Y:S01]  /*8230*/  LEA.HI.X.SX32 R63, R113, R2.reuse, 0x1, P5 ;  /* 0x00000002713f7211 */ /* 0x080fe200028f0eff */
[----:B------:R-:W-:Y:S01]  /*8240*/  IMAD R113, R3, 0x20, R113 ;  /* 0x0000002003717824 */ /* 0x000fe200078e0271 */
[----:B------:R-:W-:Y:S02]  /*8250*/  LEA.HI.X.SX32 R77, R41, R2, 0x1, P6 ;  /* 0x00000002294d7211 */ /* 0x000fe400030f0eff */
[-C--:B------:R-:W-:Y:S02]  /*8260*/  LEA R78, P5, R43, R60.reuse, 0x1 ;  /* 0x0000003c2b4e7211 */ /* 0x080fe400078a08ff */
[----:B------:R-:W-:-:S02]  /*8270*/  LEA R80, P6, R45, R60, 0x1 ;  /* 0x0000003c2d507211 */ /* 0x000fc400078c08ff */
[----:B------:R-:W-:Y:S02]  /*8280*/  F2FP.F16.F32.PACK_AB R9, R27, R25 ;  /* 0x000000191b09723e */ /* 0x000fe400000000ff */
[----:B------:R-:W-:Y:S02]  /*8290*/  F2FP.F16.F32.PACK_AB R27, R83, R81 ;  /* 0x00000051531b723e */ /* 0x000fe400000000ff */
[-C--:B------:R-:W-:Y:S01]  /*82a0*/  LEA.HI.X.SX32 R79, R43, R2.reuse, 0x1, P5 ;  /* 0x000000022b4f7211 */ /* 0x080fe200028f0eff */
[-C--:B------:R-:W-:Y:S01]  /*82b0*/  IMAD R43, R148, R3.reuse, RZ ;  /* 0x00000003942b7224 */ /* 0x080fe200078e02ff */
[----:B------:R-:W-:Y:S01]  /*82c0*/  LEA.HI.X.SX32 R81, R45, R2, 0x1, P6 ;  /* 0x000000022d517211 */ /* 0x000fe200030f0eff */
[----:B------:R-:W-:Y:S01]  /*82d0*/  IMAD R45, R142, R3, RZ ;  /* 0x000000038e2d7224 */ /* 0x000fe200078e02ff */
[----:B------:R-:W-:Y:S02]  /*82e0*/  F2FP.F16.F32.PACK_AB R7, R19, R17 ;  /* 0x000000111307723e */ /* 0x000fe400000000ff */
[----:B------:R-:W-:-:S02]  /*82f0*/  LEA R82, P6, R47, R60, 0x1 ;  /* 0x0000003c2f527211 */ /* 0x000fc400078c08ff */
[----:B------:R-:W-:Y:S01]  /*8300*/  F2FP.F16.F32.PACK_AB R20, R22, R20 ;  /* 0x000000141614723e */ /* 0x000fe200000000ff */
[----:B------:R-:W-:Y:S01]  /*8310*/  STS.128 [R0+0x400], R4 ;  /* 0x0004000400007388 */ /* 0x000fe20000000c00 */
[----:B------:R-:W-:Y:S02]  /*8320*/  F2FP.F16.F32.PACK_AB R22, R30, R28 ;  /* 0x0000001c1e16723e */ /* 0x000fe400000000ff */
[----:B------:R-:W-:Y:S02]  /*8330*/  F2FP.F16.F32.PACK_AB R28, R87, R85 ;  /* 0x00000055571c723e */ /* 0x000fe400000000ff */
[----:B------:R-:W-:Y:S02]  /*8340*/  F2FP.F16.F32.PACK_AB R85, R90, R88 ;  /* 0x000000585a55723e */ /* 0x000fe400000000ff */
[----:B------:R-:W-:Y:S01]  /*8350*/  LEA.HI.X.SX32 R83, R47, R2, 0x1, P6 ;  /* 0x000000022f537211 */ /* 0x000fe200030f0eff */
[----:B------:R-:W-:Y:S01]  /*8360*/  IMAD R47, R141, R3, RZ ;  /* 0x000000038d2f7224 */ /* 0x000fe200078e02ff */
[----:B------:R-:W-:-:S02]  /*8370*/  LEA R88, P6, R43, R60, 0x1 ;  /* 0x0000003c2b587211 */ /* 0x000fc400078c08ff */
[----:B------:R-:W-:Y:S01]  /*8380*/  F2FP.F16.F32.PACK_AB R10, R31, R29 ;  /* 0x0000001d1f0a723e */ /* 0x000fe200000000ff */
[----:B------:R-:W-:Y:S01]  /*8390*/  BAR.SYNC.DEFER_BLOCKING 0x0 ;  /* 0x0000000000007b1d */ /* 0x000fe20000010000 */
[----:B------:R-:W-:Y:S02]  /*83a0*/  F2FP.F16.F32.PACK_AB R29, R91, R89 ;  /* 0x000000595b1d723e */ /* 0x000fe400000000ff */
[----:B------:R-:W-:Y:S02]  /*83b0*/  LEA.HI.X.SX32 R89, R43, R2, 0x1, P6 ;  /* 0x000000022b597211 */ /* 0x000fe400030f0eff */
[----:B------:R-:W-:Y:S02]  /*83c0*/  LEA R90, P6, R45, R60, 0x1 ;  /* 0x0000003c2d5a7211 */ /* 0x000fe400078c08ff */
[----:B------:R-:W-:Y:S02]  /*83d0*/  F2FP.F16.F32.PACK_AB R84, R86, R84 ;  /* 0x000000545654723e */ /* 0x000fe400000000ff */
[----:B------:R-:W-:Y:S01]  /*83e0*/  F2FP.F16.F32.PACK_AB R15, R51, R49 ;  /* 0x00000031330f723e */ /* 0x000fe200000000ff */
[-C--:B------:R-:W-:Y:S01]  /*83f0*/  IMAD R49, R140, R3.reuse, RZ ;  /* 0x000000038c317224 */ /* 0x080fe200078e02ff */
[----:B------:R-:W-:Y:S01]  /*8400*/  F2FP.F16.F32.PACK_AB R86, R94, R92 ;  /* 0x0000005c5e56723e */ /* 0x000fe200000000ff */
[-C--:B------:R-:W-:Y:S01]  /*8410*/  IMAD R51, R138, R3.reuse, RZ ;  /* 0x000000038a337224 */ /* 0x080fe200078e02ff */
[----:B------:R-:W-:Y:S01]  /*8420*/  LEA.HI.X.SX32 R91, R45, R2, 0x1, P6 ;  /* 0x000000022d5b7211 */ /* 0x000fe200030f0eff */
[----:B------:R-:W-:Y:S01]  /*8430*/  IMAD R45, R139, R3, RZ ;  /* 0x000000038b2d7224 */ /* 0x000fe200078e02ff */
[----:B------:R-:W-:-:S02]  /*8440*/  LEA R92, P6, R47, R60, 0x1 ;  /* 0x0000003c2f5c7211 */ /* 0x000fc400078c08ff */
[----:B------:R-:W-:Y:S02]  /*8450*/  F2FP.F16.F32.PACK_AB R30, R95, R93 ;  /* 0x0000005d5f1e723e */ /* 0x000fe400000000ff */
[----:B------:R-:W-:Y:S02]  /*8460*/  LEA.HI.X.SX32 R93, R47, R2, 0x1, P6 ;  /* 0x000000022f5d7211 */ /* 0x000fe400030f0eff */
[C---:B------:R-:W-:Y:S02]  /*8470*/  LEA R94, P6, R49.reuse, R60, 0x1 ;  /* 0x0000003c315e7211 */ /* 0x040fe400078c08ff */
[----:B------:R-:W-:Y:S02]  /*8480*/  F2FP.F16.F32.PACK_AB R87, R98, R96 ;  /* 0x000000606257723e */ /* 0x000fe400000000ff */
[----:B------:R-:W-:Y:S01]  /*8490*/  LEA.HI.X.SX32 R95, R49, R2, 0x1, P6 ;  /* 0x00000002315f7211 */ /* 0x000fe200030f0eff */
[----:B------:R-:W-:Y:S01]  /*84a0*/  IMAD R49, R137, R3, RZ ;  /* 0x0000000389317224 */ /* 0x000fe200078e02ff */
[----:B------:R-:W-:-:S02]  /*84b0*/  LEA R96, P6, R45, R60, 0x1 ;  /* 0x0000003c2d607211 */ /* 0x000fc400078c08ff */
[----:B------:R-:W-:Y:S02]  /*84c0*/  LOP3.LUT R61, R143, 0x7f0, RZ, 0xc0, !PT ;  /* 0x000007f08f3d7812 */ /* 0x000fe400078ec0ff */
[----:B------:R-:W-:Y:S02]  /*84d0*/  F2FP.F16.F32.PACK_AB R36, R38, R36 ;  /* 0x000000242624723e */ /* 0x000fe400000000ff */
[----:B------:R-:W-:Y:S02]  /*84e0*/  F2FP.F16.F32.PACK_AB R16, R55, R53 ;  /* 0x000000353710723e */ /* 0x000fe400000000ff */
[----:B------:R-:W-:Y:S02]  /*84f0*/  F2FP.F16.F32.PACK_AB R31, R99, R97 ;  /* 0x00000061631f723e */ /* 0x000fe400000000ff */
[----:B------:R-:W-:Y:S02]  /*8500*/  F2FP.F16.F32.PACK_AB R38, R46, R44 ;  /* 0x0000002c2e26723e */ /* 0x000fe400000000ff */
[----:B------:R-:W-:-:S02]  /*8510*/  F2FP.F16.F32.PACK_AB R55, R66, R64 ;  /* 0x000000404237723e */ /* 0x000fc400000000ff */
[----:B------:R-:W-:Y:S02]  /*8520*/  F2FP.F16.F32.PACK_AB R19, R67, R65 ;  /* 0x000000414313723e */ /* 0x000fe400000000ff */
[----:B------:R-:W-:Y:S01]  /*8530*/  LEA.HI.X.SX32 R97, R45, R2, 0x1, P6 ;  /* 0x000000022d617211 */ /* 0x000fe200030f0eff */
[----:B------:R-:W1:Y:S01]  /*8540*/  LDS.128 R64, [R61+UR13] ;  /* 0x0000000d3d407984 */ /* 0x000e620008000c00 */
[----:B------:R-:W-:Y:S02]  /*8550*/  F2FP.F16.F32.PACK_AB R23, R34, R32 ;  /* 0x000000202217723e */ /* 0x000fe400000000ff */
[----:B------:R-:W-:Y:S01]  /*8560*/  F2FP.F16.F32.PACK_AB R69, R74, R72 ;  /* 0x000000484a45723e */ /* 0x000fe200000000ff */
[----:B------:R-:W-:Y:S01]  /*8570*/  LDS.128 R44, [R61+UR13+0x800] ;  /* 0x0008000d3d2c7984 */ /* 0x000fe20008000c00 */
[----:B------:R-:W-:Y:S02]  /*8580*/  F2FP.F16.F32.PACK_AB R25, R75, R73 ;  /* 0x000000494b19723e */ /* 0x000fe400000000ff */
[----:B------:R-:W-:Y:S01]  /*8590*/  F2FP.F16.F32.PACK_AB R12, R39, R37 ;  /* 0x00000025270c723e */ /* 0x000fe200000000ff */
[----:B------:R-:W-:Y:S01]  /*85a0*/  BAR.SYNC.DEFER_BLOCKING 0x0 ;  /* 0x0000000000007b1d */ /* 0x000fe20000010000 */
[----:B------:R-:W-:-:S02]  /*85b0*/  F2FP.F16.F32.PACK_AB R37, R42, R40 ;  /* 0x000000282a25723e */ /* 0x000fc400000000ff */
[----:B------:R-:W-:Y:S02]  /*85c0*/  F2FP.F16.F32.PACK_AB R39, R50, R48 ;  /* 0x000000303227723e */ /* 0x000fe400000000ff */
[----:B------:R-:W-:Y:S02]  /*85d0*/  F2FP.F16.F32.PACK_AB R53, R58, R56 ;  /* 0x000000383a35723e */ /* 0x000fe400000000ff */
[----:B------:R-:W-:Y:S01]  /*85e0*/  F2FP.F16.F32.PACK_AB R17, R59, R57 ;  /* 0x000000393b11723e */ /* 0x000fe200000000ff */
[-C--:B------:R-:W-:Y:S01]  /*85f0*/  IMAD R57, R136, R3.reuse, RZ ;  /* 0x0000000388397224 */ /* 0x080fe200078e02ff */
[----:B------:R-:W-:Y:S01]  /*8600*/  LEA R98, P6, R51, R60, 0x1 ;  /* 0x0000003c33627211 */ /* 0x000fe200078c08ff */
[----:B------:R-:W-:Y:S01]  /*8610*/  IMAD R59, R134, R3, RZ ;  /* 0x00000003863b7224 */ /* 0x000fe200078e02ff */
[----:B------:R-:W-:Y:S02]  /*8620*/  F2FP.F16.F32.PACK_AB R32, R103, R101 ;  /* 0x000000656720723e */ /* 0x000fe400000000ff */
[----:B------:R-:W-:-:S02]  /*8630*/  F2FP.F16.F32.PACK_AB R101, R106, R104 ;  /* 0x000000686a65723e */ /* 0x000fc400000000ff */
[----:B------:R-:W-:Y:S01]  /*8640*/  LEA.HI.X.SX32 R99, R51, R2, 0x1, P6 ;  /* 0x0000000233637211 */ /* 0x000fe200030f0eff */
[----:B------:R-:W-:Y:S01]  /*8650*/  IMAD R51, R135, R3, RZ ;  /* 0x0000000387337224 */ /* 0x000fe200078e02ff */
[----:B------:R-:W-:Y:S02]  /*8660*/  LEA R104, P6, R49, R60, 0x1 ;  /* 0x0000003c31687211 */ /* 0x000fe400078c08ff */
[----:B------:R-:W-:Y:S02]  /*8670*/  F2FP.F16.F32.PACK_AB R33, R107, R105 ;  /* 0x000000696b21723e */ /* 0x000fe400000000ff */
[----:B------:R-:W-:Y:S02]  /*8680*/  LEA.HI.X.SX32 R105, R49, R2, 0x1, P6 ;  /* 0x0000000231697211 */ /* 0x000fe400030f0eff */
[----:B------:R-:W-:Y:S01]  /*8690*/  LEA R106, P6, R57, R60, 0x1 ;  /* 0x0000003c396a7211 */ /* 0x000fe200078c08ff */
[----:B------:R-:W-:Y:S01]  /*86a0*/  STS.128 [R0], R20 ;  /* 0x0000001400007388 */ /* 0x000fe20000000c00 */
[----:B------:R-:W-:-:S02]  /*86b0*/  F2FP.F16.F32.PACK_AB R100, R102, R100 ;  /* 0x000000646664723e */ /* 0x000fc400000000ff */
[----:B------:R-:W-:Y:S01]  /*86c0*/  F2FP.F16.F32.PACK_AB R102, R110, R108 ;  /* 0x0000006c6e66723e */ /* 0x000fe200000000ff */
[----:B------:R-:W-:Y:S01]  /*86d0*/  STS.128 [R0+0x400], R8 ;  /* 0x0004000800007388 */ /* 0x000fe20000000c00 */
[----:B------:R-:W-:Y:S02]  /*86e0*/  LEA.HI.X.SX32 R107, R57, R2, 0x1, P6 ;  /* 0x00000002396b7211 */ /* 0x000fe400030f0eff */
[----:B------:R-:W-:Y:S01]  /*86f0*/  LEA R108, P6, R51, R60, 0x1 ;  /* 0x0000003c336c7211 */ /* 0x000fe200078c08ff */
[----:B------:R-:W-:Y:S01]  /*8700*/  BAR.SYNC.DEFER_BLOCKING 0x0 ;  /* 0x0000000000007b1d */ /* 0x000fe20000010000 */
[----:B------:R-:W-:Y:S02]  /*8710*/  F2FP.F16.F32.PACK_AB R34, R111, R109 ;  /* 0x0000006d6f22723e */ /* 0x000fe400000000ff */
[----:B------:R-:W-:Y:S02]  /*8720*/  LEA.HI.X.SX32 R109, R51, R2, 0x1, P6 ;  /* 0x00000002336d7211 */ /* 0x000fe400030f0eff */
[----:B------:R-:W-:-:S02]  /*8730*/  F2FP.F16.F32.PACK_AB R103, R114, R112 ;  /* 0x000000707267723e */ /* 0x000fc400000000ff */
[C---:B------:R-:W-:Y:S02]  /*8740*/  LEA R110, P6, R59.reuse, R60, 0x1 ;  /* 0x0000003c3b6e7211 */ /* 0x040fe400078c08ff */
[----:B------:R-:W-:Y:S02]  /*8750*/  F2FP.F16.F32.PACK_AB R116, R118, R116 ;  /* 0x000000747674723e */ /* 0x000fe400000000ff */
[----:B------:R-:W-:Y:S02]  /*8760*/  LEA.HI.X.SX32 R111, R59, R2, 0x1, P6 ;  /* 0x000000023b6f7211 */ /* 0x000fe400030f0eff */
[----:B------:R-:W-:Y:S02]  /*8770*/  F2FP.F16.F32.PACK_AB R40, R119, R117 ;  /* 0x000000757728723e */ /* 0x000fe400000000ff */
[----:B------:R-:W-:Y:S02]  /*8780*/  F2FP.F16.F32.PACK_AB R117, R122, R120 ;  /* 0x000000787a75723e */ /* 0x000fe400000000ff */
[----:B------:R-:W-:-:S02]  /*8790*/  F2FP.F16.F32.PACK_AB R41, R123, R121 ;  /* 0x000000797b29723e */ /* 0x000fc400000000ff */
[----:B------:R-:W-:Y:S02]  /*87a0*/  F2FP.F16.F32.PACK_AB R118, R126, R124 ;  /* 0x0000007c7e76723e */ /* 0x000fe400000000ff */
[----:B------:R-:W-:Y:S02]  /*87b0*/  F2FP.F16.F32.PACK_AB R42, R127, R125 ;  /* 0x0000007d7f2a723e */ /* 0x000fe400000000ff */
[----:B------:R-:W-:Y:S01]  /*87c0*/  F2FP.F16.F32.PACK_AB R119, R130, R128 ;  /* 0x000000808277723e */ /* 0x000fe200000000ff */
[----:B------:R-:W4:Y:S01]  /*87d0*/  LDS.128 R72, [R61+UR13] ;  /* 0x0000000d3d487984 */ /* 0x000f220008000c00 */
[----:B------:R-:W-:Y:S02]  /*87e0*/  F2FP.F16.F32.PACK_AB R43, R131, R129 ;  /* 0x00000081832b723e */ /* 0x000fe400000000ff */
[----:B------:R-:W-:Y:S01]  /*87f0*/  ISETP.LT.AND P6, PT, R132, UR11, !P0 ;  /* 0x0000000b84007c0c */ /* 0x000fe2000c7c1270 */
[----:B------:R-:W-:Y:S01]  /*8800*/  LDS.128 R4, [R61+UR13+0x800] ;  /* 0x0008000d3d047984 */ /* 0x000fe20008000c00 */
[----:B------:R-:W-:Y:S01]  /*8810*/  BAR.SYNC.DEFER_BLOCKING 0x0 ;  /* 0x0000000000007b1d */ /* 0x000fe20000010000 */
[----:B------:R-:W-:-:S05]  /*8820*/  ISETP.LT.AND P5, PT, R148, UR11, !P0 ;  /* 0x0000000b94007c0c */ /* 0x000fca000c7a1270 */
[----:B------:R-:W-:Y:S04]  /*8830*/  STS.128 [R0], R36 ;  /* 0x0000002400007388 */ /* 0x000fe80000000c00 */
[----:B------:R-:W-:Y:S01]  /*8840*/  STS.128 [R0+0x400], R12 ;  /* 0x0004000c00007388 */ /* 0x000fe20000000c00 */
[----:B------:R-:W-:Y:S06]  /*8850*/  BAR.SYNC.DEFER_BLOCKING 0x0 ;  /* 0x0000000000007b1d */ /* 0x000fec0000010000 */
[----:B------:R-:W5:Y:S04]  /*8860*/  LDS.128 R20, [R61+UR13] ;  /* 0x0000000d3d147984 */ /* 0x000f680008000c00 */
[----:B------:R-:W-:Y:S01]  /*8870*/  LDS.128 R8, [R61+UR13+0x800] ;  /* 0x0008000d3d087984 */ /* 0x000fe20008000c00 */
[----:B------:R-:W-:Y:S06]  /*8880*/  BAR.SYNC.DEFER_BLOCKING 0x0 ;  /* 0x0000000000007b1d */ /* 0x000fec0000010000 */
[----:B------:R-:W-:Y:S04]  /*8890*/  STS.128 [R0], R52 ;  /* 0x0000003400007388 */ /* 0x000fe80000000c00 */
[----:B------:R-:W-:Y:S01]  /*88a0*/  STS.128 [R0+0x400], R16 ;  /* 0x0004001000007388 */ /* 0x000fe20000000c00 */
[----:B------:R-:W-:Y:S06]  /*88b0*/  BAR.SYNC.DEFER_BLOCKING 0x0 ;  /* 0x0000000000007b1d */ /* 0x000fec0000010000 */
[----:B------:R-:W0:Y:S04]  /*88c0*/  LDS.128 R36, [R61+UR13] ;  /* 0x0000000d3d247984 */ /* 0x000e280008000c00 */
[----:B------:R-:W-:Y:S01]  /*88d0*/  LDS.128 R12, [R61+UR13+0x800] ;  /* 0x0008000d3d0c7984 */ /* 0x000fe20008000c00 */
[----:B------:R-:W-:Y:S06]  /*88e0*/  BAR.SYNC.DEFER_BLOCKING 0x0 ;  /* 0x0000000000007b1d */ /* 0x000fec0000010000 */
[----:B------:R1:W-:Y:S04]  /*88f0*/  STS.128 [R0], R68 ;  /* 0x0000004400007388 */ /* 0x0003e80000000c00 */
[----:B------:R-:W-:Y:S01]  /*8900*/  STS.128 [R0+0x400], R24 ;  /* 0x0004001800007388 */ /* 0x000fe20000000c00 */
[----:B------:R-:W-:Y:S01]  /*8910*/  BAR.SYNC.DEFER_BLOCKING 0x0 ;  /* 0x0000000000007b1d */ /* 0x000fe20000010000 */
[----:B-1----:R-:W-:-:S05]  /*8920*/  PRMT R68, R64, 0x7632, R68 ;  /* 0x0000763240447816 */ /* 0x002fca0000000044 */
[----:B------:R-:W1:Y:S04]  /*8930*/  LDS.128 R48, [R61+UR13] ;  /* 0x0000000d3d307984 */ /* 0x000e680008000c00 */
        /* <DEDUP_REMOVED lines=8> */
[----:B------:R-:W-:Y:S04]  /*89c0*/  STS.128 [R0], R100 ;  /* 0x0000006400007388 */ /* 0x000fe80000000c00 */
[----:B------:R1:W-:Y:S01]  /*89d0*/  STS.128 [R0+0x400], R32 ;  /* 0x0004002000007388 */ /* 0x0003e20000000c00 */
[----:B------:R-:W-:Y:S01]  /*89e0*/  BAR.SYNC.DEFER_BLOCKING 0x0 ;  /* 0x0000000000007b1d */ /* 0x000fe20000010000 */
[----:B-1----:R-:W-:-:S02]  /*89f0*/  PRMT R32, R65, 0x7632, R32 ;  /* 0x0000763241207816 */ /* 0x002fc40000000020 */
[----:B------:R-:W-:Y:S02]  /*8a00*/  PRMT R33, R66, 0x7632, R33 ;  /* 0x0000763242217816 */ /* 0x000fe40000000021 */
[----:B------:R-:W-:Y:S02]  /*8a10*/  PRMT R34, R67, 0x7632, R34 ;  /* 0x0000763243227816 */ /* 0x000fe40000000022 */
[----:B----4-:R-:W-:Y:S01]  /*8a20*/  PRMT R35, R75, 0x7632, R35 ;  /* 0x000076324b237816 */ /* 0x010fe20000000023 */
[----:B------:R-:W1:Y:S04]  /*8a30*/  LDS.128 R56, [R61+UR13] ;  /* 0x0000000d3d387984 */ /* 0x000e680008000c00 */
[----:B------:R-:W-:Y:S01]  /*8a40*/  LDS.128 R28, [R61+UR13+0x800] ;  /* 0x0008000d3d1c7984 */ /* 0x000fe20008000c00 */
[----:B------:R-:W-:Y:S06]  /*8a50*/  BAR.SYNC.DEFER_BLOCKING 0x0 ;  /* 0x0000000000007b1d */ /* 0x000fec0000010000 */
[----:B------:R-:W-:Y:S04]  /*8a60*/  STS.128 [R0], R116 ;  /* 0x0000007400007388 */ /* 0x000fe80000000c00 */
[----:B------:R4:W-:Y:S01]  /*8a70*/  STS.128 [R0+0x400], R40 ;  /* 0x0004002800007388 */ /* 0x0009e20000000c00 */
[----:B------:R-:W-:Y:S01]  /*8a80*/  BAR.SYNC.DEFER_BLOCKING 0x0 ;  /* 0x0000000000007b1d */ /* 0x000fe20000010000 */
[C---:B----4-:R-:W-:Y:S01]  /*8a90*/  LOP3.LUT R0, R132.reuse, 0x20, RZ, 0xfc, !PT ;  /* 0x0000002084007812 */ /* 0x050fe200078efcff */
[----:B------:R-:W-:Y:S01]  /*8aa0*/  IMAD R41, R3, 0x2, R113 ;  /* 0x0000000203297824 */ /* 0x000fe200078e0271 */
[----:B------:R-:W-:-:S03]  /*8ab0*/  LOP3.LUT R42, R132, 0x2c, RZ, 0xfc, !PT ;  /* 0x0000002c842a7812 */ /* 0x000fc600078efcff */
[----:B------:R-:W-:Y:S01]  /*8ac0*/  IMAD R43, R3, 0x2, R41 ;  /* 0x00000002032b7824 */ /* 0x000fe200078e0229 */
[----:B------:R-:W-:Y:S01]  /*8ad0*/  @P6 STG.E.U16 desc[UR26][R62.64], R64 ;  /* 0x000000403e006986 */ /* 0x000fe2000c10151a */
[----:B------:R-:W-:-:S03]  /*8ae0*/  ISETP.LT.AND P6, PT, R142, UR11, !P0 ;  /* 0x0000000b8e007c0c */ /* 0x000fc6000c7c1270 */
[----:B------:R-:W-:Y:S01]  /*8af0*/  @P3 STG.E.U16 desc[UR26][R76.64], R68 ;  /* 0x000000444c003986 */ /* 0x000fe2000c10151a */
[----:B------:R-:W-:-:S03]  /*8b00*/  ISETP.LT.AND P3, PT, R141, UR11, !P0 ;  /* 0x0000000b8d007c0c */ /* 0x000fc6000c761270 */
[----:B------:R-:W-:Y:S01]  /*8b10*/  @P4 STG.E.U16 desc[UR26][R78.64], R65 ;  /* 0x000000414e004986 */ /* 0x000fe2000c10151a */
[----:B------:R-:W-:-:S03]  /*8b20*/  ISETP.LT.AND P4, PT, R140, UR11, !P0 ;  /* 0x0000000b8c007c0c */ /* 0x000fc6000c781270 */
[----:B------:R4:W-:Y:S01]  /*8b30*/  @P2 STG.E.U16 desc[UR26][R80.64], R32 ;  /* 0x0000002050002986 */ /* 0x0009e2000c10151a */
[----:B------:R-:W-:-:S03]  /*8b40*/  ISETP.LT.AND P2, PT, R139, UR11, !P0 ;  /* 0x0000000b8b007c0c */ /* 0x000fc6000c741270 */
[----:B------:R-:W-:Y:S01]  /*8b50*/  @P1 STG.E.U16 desc[UR26][R82.64], R66 ;  /* 0x0000004252001986 */ /* 0x000fe2000c10151a */
[----:B------:R-:W-:-:S03]  /*8b60*/  ISETP.LT.AND P1, PT, R138, UR11, !P0 ;  /* 0x0000000b8a007c0c */ /* 0x000fc6000c721270 */
[----:B------:R0:W-:Y:S01]  /*8b70*/  @P5 STG.E.U16 desc[UR26][R88.64], R33 ;  /* 0x0000002158005986 */ /* 0x0001e2000c10151a */
[----:B------:R-:W-:-:S03]  /*8b80*/  ISETP.LT.AND P5, PT, R137, UR11, !P0 ;  /* 0x0000000b89007c0c */ /* 0x000fc6000c7a1270 */
[----:B------:R-:W-:Y:S01]  /*8b90*/  @P6 STG.E.U16 desc[UR26][R90.64], R67 ;  /* 0x000000435a006986 */ /* 0x000fe2000c10151a */
[----:B------:R-:W-:Y:S02]  /*8ba0*/  ISETP.LT.AND P6, PT, R136, UR11, !P0 ;  /* 0x0000000b88007c0c */ /* 0x000fe4000c7c1270 */
[----:B----4-:R-:W-:Y:S01]  /*8bb0*/  PRMT R32, R72, 0x7632, R32 ;  /* 0x0000763248207816 */ /* 0x010fe20000000020 */
[----:B------:R4:W-:Y:S01]  /*8bc0*/  @P3 STG.E.U16 desc[UR26][R92.64], R34 ;  /* 0x000000225c003986 */ /* 0x0009e2000c10151a */
[----:B------:R-:W-:Y:S02]  /*8bd0*/  ISETP.LT.AND P3, PT, R135, UR11, !P0 ;  /* 0x0000000b87007c0c */ /* 0x000fe4000c761270 */
[----:B0-----:R-:W-:Y:S01]  /*8be0*/  PRMT R33, R73, 0x7632, R33 ;  /* 0x0000763249217816 */ /* 0x001fe20000000021 */
[----:B------:R-:W-:Y:S01]  /*8bf0*/  @P4 STG.E.U16 desc[UR26][R94.64], R72 ;  /* 0x000000485e004986 */ /* 0x000fe2000c10151a */
[----:B------:R-:W-:-:S03]  /*8c00*/  ISETP.LT.AND P4, PT, R134, UR11, !P0 ;  /* 0x0000000b86007c0c */ /* 0x000fc6000c781270 */
[----:B------:R0:W-:Y:S01]  /*8c10*/  @P2 STG.E.U16 desc[UR26][R96.64], R32 ;  /* 0x0000002060002986 */ /* 0x0001e2000c10151a */
[----:B------:R-:W-:Y:S02]  /*8c20*/  ISETP.LT.AND P2, PT, R0, UR11, !P0 ;  /* 0x0000000b00007c0c */ /* 0x000fe4000c741270 */
[----:B------:R-:W-:Y:S01]  /*8c30*/  LOP3.LUT R0, R132, 0x22, RZ, 0xfc, !PT ;  /* 0x0000002284007812 */ /* 0x000fe200078efcff */
[----:B------:R-:W-:Y:S01]  /*8c40*/  @P1 STG.E.U16 desc[UR26][R98.64], R73 ;  /* 0x0000004962001986 */ /* 0x000fe2000c10151a */
[----:B----4-:R-:W-:Y:S02]  /*8c50*/  PRMT R34, R74, 0x7632, R34 ;  /* 0x000076324a227816 */ /* 0x010fe40000000022 */
[----:B------:R-:W-:Y:S01]  /*8c60*/  ISETP.LT.AND P1, PT, R0, UR11, !P0 ;  /* 0x0000000b00007c0c */ /* 0x000fe2000c721270 */
[----:B------:R4:W-:Y:S01]  /*8c70*/  @P5 STG.E.U16 desc[UR26][R104.64], R33 ;  /* 0x0000002168005986 */ /* 0x0009e2000c10151a */
[C---:B------:R-:W-:Y:S01]  /*8c80*/  ISETP.LT.AND P5, PT, R133.reuse, UR11, !P0 ;  /* 0x0000000b85007c0c */ /* 0x040fe2000c7a1270 */
[----:B------:R-:W-:Y:S01]  /*8c90*/  IMAD R133, R133, R3, RZ ;  /* 0x0000000385857224 */ /* 0x000fe200078e02ff */
[----:B------:R-:W-:Y:S01]  /*8ca0*/  LOP3.LUT R0, R132, 0x24, RZ, 0xfc, !PT ;  /* 0x0000002484007812 */ /* 0x000fe200078efcff */
[----:B------:R-:W-:Y:S03]  /*8cb0*/  @P6 STG.E.U16 desc[UR26][R106.64], R74 ;  /* 0x0000004a6a006986 */ /* 0x000fe6000c10151a */
[C---:B0-----:R-:W-:Y:S01]  /*8cc0*/  LEA R32, P6, R133.reuse, R60, 0x1 ;  /* 0x0000003c85207211 */ /* 0x041fe200078c08ff */
[----:B------:R0:W-:Y:S01]  /*8cd0*/  @P3 STG.E.U16 desc[UR26][R108.64], R34 ;  /* 0x000000226c003986 */ /* 0x0001e2000c10151a */
[----:B------:R-:W-:Y:S01]  /*8ce0*/  ISETP.LT.AND P3, PT, R0, UR4, !P0 ;  /* 0x0000000400007c0c */ /* 0x000fe2000c761270 */
[----:B------:R-:W1:Y:S01]  /*8cf0*/  LDCU UR4, c[0x0][0x39c] ;  /* 0x00007380ff0477ac */ /* 0x000e620008000800 */
[----:B------:R-:W-:Y:S01]  /*8d00*/  LOP3.LUT R0, R132, 0x26, RZ, 0xfc, !PT ;  /* 0x0000002684007812 */ /* 0x000fe200078efcff */
[----:B------:R-:W-:Y:S01]  /*8d10*/  @P4 STG.E.U16 desc[UR26][R110.64], R75 ;  /* 0x0000004b6e004986 */ /* 0x000fe2000c10151a */
[----:B----4-:R-:W-:-:S02]  /*8d20*/  LEA.HI.X.SX32 R33, R133, R2, 0x1, P6 ;  /* 0x0000000285217211 */ /* 0x010fc400030f0eff */
[----:B--2---:R-:W-:Y:S01]  /*8d30*/  ISETP.LT.AND P4, PT, R0, UR5, !P0 ;  /* 0x0000000500007c0c */ /* 0x004fe2000c781270 */
[----:B------:R-:W2:Y:S01]  /*8d40*/  LDCU UR5, c[0x0][0x39c] ;  /* 0x00007380ff0577ac */ /* 0x000ea20008000800 */
[----:B------:R-:W-:Y:S01]  /*8d50*/  LOP3.LUT R0, R132, 0x28, RZ, 0xfc, !PT ;  /* 0x0000002884007812 */ /* 0x000fe200078efcff */
[----:B------:R4:W-:Y:S01]  /*8d60*/  @P5 STG.E.U16 desc[UR26][R32.64], R35 ;  /* 0x0000002320005986 */ /* 0x0009e2000c10151a */
[C---:B0-----:R-:W-:Y:S02]  /*8d70*/  LEA R34, P6, R113.reuse, R60, 0x1 ;  /* 0x0000003c71227211 */ /* 0x041fe400078c08ff */
[----:B---3--:R-:W-:Y:S01]  /*8d80*/  ISETP.LT.AND P5, PT, R0, UR6, !P0 ;  /* 0x0000000600007c0c */ /* 0x008fe2000c7a1270 */
[----:B------:R-:W0:Y:S01]  /*8d90*/  LDCU UR6, c[0x0][0x39c] ;  /* 0x00007380ff0677ac */ /* 0x000e220008000800 */
[----:B------:R-:W-:Y:S02]  /*8da0*/  LOP3.LUT R0, R132, 0x2a, RZ, 0xfc, !PT ;  /* 0x0000002a84007812 */ /* 0x000fe400078efcff */
[----:B----4-:R-:W-:-:S02]  /*8db0*/  LEA.HI.X.SX32 R35, R113, R2, 0x1, P6 ;  /* 0x0000000271237211 */ /* 0x010fc400030f0eff */
[C---:B------:R-:W-:Y:S02]  /*8dc0*/  LEA R40, P6, R41.reuse, R60, 0x1 ;  /* 0x0000003c29287211 */ /* 0x040fe400078c08ff */
[----:B-----5:R-:W-:Y:S01]  /*8dd0*/  PRMT R33, R20, 0x7632, R33 ;  /* 0x0000763214217816 */ /* 0x020fe20000000021 */
[----:B------:R-:W-:Y:S01]  /*8de0*/  @P2 STG.E.U16 desc[UR26][R34.64], R20 ;  /* 0x0000001422002986 */ /* 0x000fe2000c10151a */
[----:B------:R-:W-:Y:S02]  /*8df0*/  LEA.HI.X.SX32 R41, R41, R2, 0x1, P6 ;  /* 0x0000000229297211 */ /* 0x000fe400030f0eff */
[----:B------:R-:W-:Y:S02]  /*8e00*/  LEA R32, P6, R43, R60, 0x1 ;  /* 0x0000003c2b207211 */ /* 0x000fe400078c08ff */
[----:B-1----:R-:W-:Y:S01]  /*8e10*/  ISETP.LT.AND P2, PT, R0, UR4, !P0 ;  /* 0x0000000400007c0c */ /* 0x002fe2000c741270 */
[----:B------:R1:W-:Y:S01]  /*8e20*/  @P1 STG.E.U16 desc[UR26][R40.64], R33 ;  /* 0x0000002128001986 */ /* 0x0003e2000c10151a */
[----:B------:R-:W3:Y:S01]  /*8e30*/  LDCU UR4, c[0x0][0x39c] ;  /* 0x00007380ff0477ac */ /* 0x000ee20008000800 */
[----:B------:R-:W-:-:S04]  /*8e40*/  LOP3.LUT R0, R132, 0x2e, RZ, 0xfc, !PT ;  /* 0x0000002e84007812 */ /* 0x000fc800078efcff */
[----:B0-----:R-:W-:Y:S01]  /*8e50*/  ISETP.LT.AND P1, PT, R0, UR6, !P0 ;  /* 0x0000000600007c0c */ /* 0x001fe2000c721270 */
[----:B------:R-:W0:Y:S01]  /*8e60*/  LDCU UR6, c[0x0][0x39c] ;  /* 0x00007380ff0677ac */ /* 0x000e220008000800 */
[----:B------:R-:W-:Y:S02]  /*8e70*/  LOP3.LUT R0, R132, 0x30, RZ, 0xfc, !PT ;  /* 0x0000003084007812 */ /* 0x000fe400078efcff */
[----:B-1----:R-:W-:Y:S01]  /*8e80*/  LEA.HI.X.SX32 R33, R43, R2, 0x1, P6 ;  /* 0x000000022b217211 */ /* 0x002fe200030f0eff */
[----:B------:R-:W-:Y:S01]  /*8e90*/  IMAD R43, R3, 0x2, R43 ;  /* 0x00000002032b7824 */ /* 0x000fe200078e022b */
[----:B--2---:R-:W-:Y:S01]  /*8ea0*/  ISETP.LT.AND P6, PT, R42, UR5, !P0 ;  /* 0x000000052a007c0c */ /* 0x004fe2000c7c1270 */
[----:B------:R-:W1:Y:S01]  /*8eb0*/  LDCU UR5, c[0x0][0x39c] ;  /* 0x00007380ff0577ac */ /* 0x000e620008000800 */
[----:B------:R-:W-:Y:S01]  /*8ec0*/  PRMT R42, R22, 0x7632, R42 ;  /* 0x00007632162a7816 */ /* 0x000fe2000000002a */
[----:B------:R2:W-:Y:S01]  /*8ed0*/  @P3 STG.E.U16 desc[UR26][R32.64], R21 ;  /* 0x0000001520003986 */ /* 0x0005e2000c10151a */
[----:B------:R-:W-:Y:S01]  /*8ee0*/  LEA R34, P3, R43, R60, 0x1 ;  /* 0x0000003c2b227211 */ /* 0x000fe200078608ff */
[----:B------:R-:W-:-:S03]  /*8ef0*/  IMAD R41, R3, 0x2, R43 ;  /* 0x0000000203297824 */ /* 0x000fc600078e022b */
[----:B------:R-:W-:Y:S01]  /*8f00*/  LEA.HI.X.SX32 R35, R43, R2, 0x1, P3 ;  /* 0x000000022b237211 */ /* 0x000fe200018f0eff */
[----:B------:R-:W-:Y:S01]  /*8f10*/  IMAD R43, R3, 0x2, R41 ;  /* 0x00000002032b7824 */ /* 0x000fe200078e0229 */
[----:B------:R-:W-:-:S04]  /*8f20*/  LEA R40, P3, R41, R60, 0x1 ;  /* 0x0000003c29287211 */ /* 0x000fc800078608ff */
[----:B------:R-:W-:Y:S02]  /*8f30*/  LEA.HI.X.SX32 R41, R41, R2, 0x1, P3 ;  /* 0x0000000229297211 */ /* 0x000fe400018f0eff */
[----:B--2---:R-:W-:Y:S02]  /*8f40*/  PRMT R33, R21, 0x7632, R33 ;  /* 0x0000763215217816 */ /* 0x004fe40000000021 */
[----:B---3--:R-:W-:Y:S01]  /*8f50*/  ISETP.LT.AND P3, PT, R0, UR4, !P0 ;  /* 0x0000000400007c0c */ /* 0x008fe2000c761270 */
[----:B------:R-:W2:Y:S01]  /*8f60*/  LDCU UR4, c[0x0][0x39c] ;  /* 0x00007380ff0477ac */ /* 0x000ea20008000800 */
[----:B------:R-:W-:Y:S01]  /*8f70*/  LOP3.LUT R0, R132, 0x32, RZ, 0xfc, !PT ;  /* 0x0000003284007812 */ /* 0x000fe200078efcff */
[----:B------:R3:W-:Y:S01]  /*8f80*/  @P4 STG.E.U16 desc[UR26][R34.64], R33 ;  /* 0x0000002122004986 */ /* 0x0007e2000c10151a */
[----:B------:R-:W-:-:S03]  /*8f90*/  LEA R20, P4, R43, R60, 0x1 ;  /* 0x0000003c2b147211 */ /* 0x000fc600078808ff */
[----:B------:R4:W-:Y:S01]  /*8fa0*/  @P5 STG.E.U16 desc[UR26][R40.64], R22 ;  /* 0x0000001628005986 */ /* 0x0009e2000c10151a */
[----:B------:R-:W-:Y:S01]  /*8fb0*/  LEA.HI.X.SX32 R21, R43, R2, 0x1, P4 ;  /* 0x000000022b157211 */ /* 0x000fe200020f0eff */
[----:B------:R-:W-:Y:S01]  /*8fc0*/  IMAD R43, R3, 0x2, R43 ;  /* 0x00000002032b7824 */ /* 0x000fe200078e022b */
[----:B-1----:R-:W-:Y:S01]  /*8fd0*/  ISETP.LT.AND P4, PT, R0, UR5, !P0 ;  /* 0x0000000500007c0c */ /* 0x002fe2000c781270 */
[----:B------:R-:W1:Y:S01]  /*8fe0*/  LDCU UR5, c[0x0][0x39c] ;  /* 0x00007380ff0577ac */ /* 0x000e620008000800 */
[----:B------:R-:W-:Y:S01]  /*8ff0*/  LOP3.LUT R0, R132, 0x34, RZ, 0xfc, !PT ;  /* 0x0000003484007812 */ /* 0x000fe200078efcff */
[----:B------:R5:W-:Y:S01]  /*9000*/  @P2 STG.E.U16 desc[UR26][R20.64], R42 ;  /* 0x0000002a14002986 */ /* 0x000be2000c10151a */
[----:B------:R-:W-:Y:S01]  /*9010*/  LEA R32, P5, R43, R60, 0x1 ;  /* 0x0000003c2b207211 */ /* 0x000fe200078a08ff */
[----:B---3--:R-:W-:Y:S01]  /*9020*/  IMAD R35, R3, 0x2, R43 ;  /* 0x0000000203237824 */ /* 0x008fe200078e022b */
[----:B0-----:R-:W-:Y:S01]  /*9030*/  ISETP.LT.AND P2, PT, R0, UR6, !P0 ;  /* 0x0000000600007c0c */ /* 0x001fe2000c741270 */
[----:B------:R-:W0:Y:S01]  /*9040*/  LDCU UR6, c[0x0][0x39c] ;  /* 0x00007380ff0677ac */ /* 0x000e220008000800 */
[----:B------:R-:W-:Y:S01]  /*9050*/  LEA.HI.X.SX32 R33, R43, R2, 0x1, P5 ;  /* 0x000000022b217211 */ /* 0x000fe200028f0eff */
[----:B----4-:R-:W-:Y:S01]  /*9060*/  IMAD R41, R3, 0x2, R35 ;  /* 0x0000000203297824 */ /* 0x010fe200078e0223 */
[----:B------:R-:W-:-:S02]  /*9070*/  LEA R34, P5, R35, R60, 0x1 ;  /* 0x0000003c23227211 */ /* 0x000fc400078a08ff */
[C---:B------:R-:W-:Y:S01]  /*9080*/  LOP3.LUT R0, R132.reuse, 0x36, RZ, 0xfc, !PT ;  /* 0x0000003684007812 */ /* 0x040fe200078efcff */
[----:B------:R-:W-:Y:S01]  /*9090*/  @P6 STG.E.U16 desc[UR26][R32.64], R23 ;  /* 0x0000001720006986 */ /* 0x000fe2000c10151a */
[----:B------:R-:W-:Y:S02]  /*90a0*/  LEA.HI.X.SX32 R35, R35, R2, 0x1, P5 ;  /* 0x0000000223237211 */ /* 0x000fe400028f0eff */
[----:B-----5:R-:W-:Y:S02]  /*90b0*/  PRMT R21, R23, 0x7632, R21 ;  /* 0x0000763217157816 */ /* 0x020fe40000000015 */
[----:B------:R-:W-:Y:S02]  /*90c0*/  LEA R20, P6, R41, R60, 0x1 ;  /* 0x0000003c29147211 */ /* 0x000fe400078c08ff */
[----:B------:R-:W-:Y:S01]  /*90d0*/  LOP3.LUT R22, R132, 0x38, RZ, 0xfc, !PT ;  /* 0x0000003884167812 */ /* 0x000fe200078efcff */
[----:B------:R3:W-:Y:S01]  /*90e0*/  @P1 STG.E.U16 desc[UR26][R34.64], R21 ;  /* 0x0000001522001986 */ /* 0x0007e2000c10151a */
[----:B--2---:R-:W-:Y:S01]  /*90f0*/  ISETP.LT.AND P5, PT, R0, UR4, !P0 ;  /* 0x0000000400007c0c */ /* 0x004fe2000c7a1270 */
[----:B------:R-:W2:Y:S01]  /*9100*/  LDCU UR4, c[0x0][0x39c] ;  /* 0x00007380ff0477ac */ /* 0x000ea20008000800 */
[----:B------:R-:W-:-:S04]  /*9110*/  LOP3.LUT R0, R132, 0x3a, RZ, 0xfc, !PT ;  /* 0x0000003a84007812 */ /* 0x000fc800078efcff */
[----:B0-----:R-:W-:Y:S01]  /*9120*/  ISETP.LT.AND P1, PT, R0, UR6, !P0 ;  /* 0x0000000600007c0c */ /* 0x001fe2000c721270 */
[----:B------:R-:W0:Y:S01]  /*9130*/  LDCU UR6, c[0x0][0x39c] ;  /* 0x00007380ff0677ac */ /* 0x000e220008000800 */
[----:B------:R-:W-:Y:S02]  /*9140*/  LOP3.LUT R0, R132, 0x3c, RZ, 0xfc, !PT ;  /* 0x0000003c84007812 */ /* 0x000fe400078efcff */
[----:B---3--:R-:W-:Y:S01]  /*9150*/  LEA.HI.X.SX32 R21, R41, R2, 0x1, P6 ;  /* 0x0000000229157211 */ /* 0x008fe200030f0eff */
[----:B------:R-:W-:Y:S01]  /*9160*/  IMAD R41, R3, 0x2, R41 ;  /* 0x0000000203297824 */ /* 0x000fe200078e0229 */
[----:B-1----:R-:W-:Y:S01]  /*9170*/  ISETP.LT.AND P6, PT, R22, UR5, !P0 ;  /* 0x0000000516007c0c */ /* 0x002fe2000c7c1270 */
[----:B------:R-:W1:Y:S01]  /*9180*/  LDCU UR5, c[0x0][0x39c] ;  /* 0x00007380ff0577ac */ /* 0x000e620008000800 */
[----:B------:R-:W-:Y:S01]  /*9190*/  LOP3.LUT R34, R132, 0x40, RZ, 0xfc, !PT ;  /* 0x0000004084227812 */ /* 0x000fe200078efcff */
[----:B------:R3:W-:Y:S01]  /*91a0*/  @P3 STG.E.U16 desc[UR26][R20.64], R36 ;  /* 0x0000002414003986 */ /* 0x0007e2000c10151a */
[----:B------:R-:W-:Y:S01]  /*91b0*/  LEA R22, P3, R41, R60, 0x1 ;  /* 0x0000003c29167211 */ /* 0x000fe200078608ff */
[----:B------:R-:W-:-:S03]  /*91c0*/  IMAD R33, R3, 0x2, R41 ;  /* 0x0000000203217824 */ /* 0x000fc600078e0229 */
[----:B------:R-:W-:Y:S01]  /*91d0*/  LEA.HI.X.SX32 R23, R41, R2, 0x1, P3 ;  /* 0x0000000229177211 */ /* 0x000fe200018f0eff */
[----:B------:R-:W-:Y:S01]  /*91e0*/  IMAD R35, R3, 0x2, R33 ;  /* 0x0000000203237824 */ /* 0x000fe200078e0221 */
[----:B------:R-:W-:-:S03]  /*91f0*/  LEA R32, P3, R33, R60, 0x1 ;  /* 0x0000003c21207211 */ /* 0x000fc600078608ff */
[----:B------:R-:W-:Y:S01]  /*9200*/  IMAD R41, R3, 0x2, R35 ;  /* 0x0000000203297824 */ /* 0x000fe200078e0223 */
[----:B------:R-:W-:Y:S02]  /*9210*/  LEA.HI.X.SX32 R33, R33, R2, 0x1, P3 ;  /* 0x0000000221217211 */ /* 0x000fe400018f0eff */
[----:B---3--:R-:W-:Y:S02]  /*9220*/  PRMT R21, R36, 0x7632, R21 ;  /* 0x0000763224157816 */ /* 0x008fe40000000015 */
[----:B--2---:R-:W-:Y:S01]  /*9230*/  ISETP.LT.AND P3, PT, R0, UR4, !P0 ;  /* 0x0000000400007c0c */ /* 0x004fe2000c761270 */
[----:B------:R-:W2:Y:S01]  /*9240*/  LDCU UR4, c[0x0][0x39c] ;  /* 0x00007380ff0477ac */ /* 0x000ea20008000800 */
[----:B------:R-:W-:Y:S01]  /*9250*/  LOP3.LUT R0, R132, 0x3e, RZ, 0xfc, !PT ;  /* 0x0000003e84007812 */ /* 0x000fe200078efcff */
[----:B------:R3:W-:Y:S01]  /*9260*/  @P4 STG.E.U16 desc[UR26][R22.64], R21 ;  /* 0x0000001516004986 */ /* 0x0007e2000c10151a */
[----:B------:R-:W-:-:S03]  /*9270*/  LEA R20, P4, R35, R60, 0x1 ;  /* 0x0000003c23147211 */ /* 0x000fc600078808ff */
[----:B------:R-:W-:Y:S01]  /*9280*/  @P2 STG.E.U16 desc[UR26][R32.64], R37 ;  /* 0x0000002520002986 */ /* 0x000fe2000c10151a */
[----:B-1----:R-:W-:Y:S01]  /*9290*/  ISETP.LT.AND P2, PT, R0, UR5, !P0 ;  /* 0x0000000500007c0c */ /* 0x002fe2000c741270 */
[----:B------:R-:W1:Y:S01]  /*92a0*/  LDCU UR5, c[0x0][0x39c] ;  /* 0x00007380ff0577ac */ /* 0x000e620008000800 */
[----:B------:R-:W-:Y:S02]  /*92b0*/  LOP3.LUT R0, R132, 0x42, RZ, 0xfc, !PT ;  /* 0x0000004284007812 */ /* 0x000fe400078efcff */
[----:B---3--:R-:W-:Y:S02]  /*92c0*/  LEA.HI.X.SX32 R21, R35, R2, 0x1, P4 ;  /* 0x0000000223157211 */ /* 0x008fe400020f0eff */
[----:B------:R-:W-:Y:S02]  /*92d0*/  PRMT R23, R37, 0x7632, R23 ;  /* 0x0000763225177816 */ /* 0x000fe40000000017 */
[----:B------:R-:W-:-:S03]  /*92e0*/  LEA R22, P4, R41, R60, 0x1 ;  /* 0x0000003c29167211 */ /* 0x000fc600078808ff */
[----:B------:R3:W-:Y:S01]  /*92f0*/  @P5 STG.E.U16 desc[UR26][R20.64], R23 ;  /* 0x0000001714005986 */ /* 0x0007e2000c10151a */
[----:B--2---:R-:W-:Y:S01]  /*9300*/  ISETP.LT.AND P5, PT, R0, UR4, !P0 ;  /* 0x0000000400007c0c */ /* 0x004fe2000c7a1270 */
[----:B------:R-:W2:Y:S01]  /*9310*/  LDCU UR4, c[0x0][0x39c] ;  /* 0x00007380ff0477ac */ /* 0x000ea20008000800 */
[----:B------:R-:W-:Y:S02]  /*9320*/  LOP3.LUT R0, R132, 0x44, RZ, 0xfc, !PT ;  /* 0x0000004484007812 */ /* 0x000fe400078efcff */
[----:B---3--:R-:W-:Y:S01]  /*9330*/  LEA.HI.X.SX32 R23, R41, R2, 0x1, P4 ;  /* 0x0000000229177211 */ /* 0x008fe200020f0eff */
[----:B------:R-:W-:Y:S01]  /*9340*/  IMAD R41, R3, 0x2, R41 ;  /* 0x0000000203297824 */ /* 0x000fe200078e0229 */
[----:B0-----:R-:W-:Y:S01]  /*9350*/  ISETP.LT.AND P4, PT, R34, UR6, !P0 ;  /* 0x0000000622007c0c */ /* 0x001fe2000c781270 */
[----:B------:R-:W0:Y:S01]  /*9360*/  LDCU UR6, c[0x0][0x39c] ;  /* 0x00007380ff0677ac */ /* 0x000e220008000800 */
[----:B------:R-:W-:Y:S01]  /*9370*/  LOP3.LUT R34, R132, 0x4c, RZ, 0xfc, !PT ;  /* 0x0000004c84227812 */ /* 0x000fe200078efcff */
[----:B------:R3:W-:Y:S01]  /*9380*/  @P6 STG.E.U16 desc[UR26][R22.64], R38 ;  /* 0x0000002616006986 */ /* 0x0007e2000c10151a */
[----:B------:R-:W-:Y:S01]  /*9390*/  LEA R32, P6, R41, R60, 0x1 ;  /* 0x0000003c29207211 */ /* 0x000fe200078c08ff */
[----:B------:R-:W-:-:S03]  /*93a0*/  IMAD R35, R3, 0x2, R41 ;  /* 0x0000000203237824 */ /* 0x000fc600078e0229 */
[----:B------:R-:W-:Y:S01]  /*93b0*/  LEA.HI.X.SX32 R33, R41, R2, 0x1, P6 ;  /* 0x0000000229217211 */ /* 0x000fe200030f0eff */
[----:B------:R-:W-:Y:S01]  /*93c0*/  IMAD R37, R3, 0x2, R35 ;  /* 0x0000000203257824 */ /* 0x000fe200078e0223 */
[C---:B------:R-:W-:Y:S01]  /*93d0*/  LEA R20, P6, R35.reuse, R60, 0x1 ;  /* 0x0000003c23147211 */ /* 0x040fe200078c08ff */
[----:B------:R-:W4:Y:S03]  /*93e0*/  LDS.128 R40, [R61+UR13] ;  /* 0x0000000d3d287984 */ /* 0x000f260008000c00 */
[----:B------:R-:W-:Y:S02]  /*93f0*/  LEA.HI.X.SX32 R21, R35, R2, 0x1, P6 ;  /* 0x0000000223157211 */ /* 0x000fe400030f0eff */
[----:B---3--:R-:W-:Y:S02]  /*9400*/  PRMT R23, R38, 0x7632, R23 ;  /* 0x0000763226177816 */ /* 0x008fe40000000017 */
[----:B------:R-:W-:-:S03]  /*9410*/  LEA R22, P6, R37, R60, 0x1 ;  /* 0x0000003c25167211 */ /* 0x000fc600078c08ff */
[----:B------:R3:W-:Y:S01]  /*9420*/  @P1 STG.E.U16 desc[UR26][R32.64], R23 ;  /* 0x0000001720001986 */ /* 0x0007e2000c10151a */
[----:B-1----:R-:W-:Y:S01]  /*9430*/  ISETP.LT.AND P1, PT, R0, UR5, !P0 ;  /* 0x0000000500007c0c */ /* 0x002fe2000c721270 */
[----:B------:R-:W1:Y:S01]  /*9440*/  LDCU UR5, c[0x0][0x39c] ;  /* 0x00007380ff0577ac */ /* 0x000e620008000800 */
[----:B------:R-:W-:Y:S01]  /*9450*/  LOP3.LUT R0, R132, 0x46, RZ, 0xfc, !PT ;  /* 0x0000004684007812 */ /* 0x000fe200078efcff */
[----:B------:R-:W-:Y:S03]  /*9460*/  @P3 STG.E.U16 desc[UR26][R20.64], R39 ;  /* 0x0000002714003986 */ /* 0x000fe6000c10151a */
[----:B--2---:R-:W-:Y:S01]  /*9470*/  ISETP.LT.AND P3, PT, R0, UR4, !P0 ;  /* 0x0000000400007c0c */ /* 0x004fe2000c761270 */
[----:B------:R-:W2:Y:S01]  /*9480*/  LDCU UR4, c[0x0][0x39c] ;  /* 0x00007380ff0477ac */ /* 0x000ea20008000800 */
[----:B------:R-:W-:Y:S02]  /*9490*/  LOP3.LUT R0, R132, 0x48, RZ, 0xfc, !PT ;  /* 0x0000004884007812 */ /* 0x000fe400078efcff */
[----:B---3--:R-:W-:Y:S01]  /*94a0*/  LEA.HI.X.SX32 R23, R37, R2, 0x1, P6 ;  /* 0x0000000225177211 */ /* 0x008fe200030f0eff */
[----:B------:R-:W-:Y:S01]  /*94b0*/  IMAD R37, R3, 0x2, R37 ;  /* 0x0000000203257824 */ /* 0x000fe200078e0225 */
[----:B------:R-:W-:-:S03]  /*94c0*/  PRMT R33, R39, 0x7632, R33 ;  /* 0x0000763227217816 */ /* 0x000fc60000000021 */
[----:B------:R-:W-:Y:S01]  /*94d0*/  IMAD R35, R3, 0x2, R37 ;  /* 0x0000000203237824 */ /* 0x000fe200078e0225 */
[C---:B------:R-:W-:Y:S01]  /*94e0*/  LEA R32, P6, R37.reuse, R60, 0x1 ;  /* 0x0000003c25207211 */ /* 0x040fe200078c08ff */
[----:B------:R3:W-:Y:S01]  /*94f0*/  @P2 STG.E.U16 desc[UR26][R22.64], R33 ;  /* 0x0000002116002986 */ /* 0x0007e2000c10151a */
[----:B0-----:R-:W-:Y:S01]  /*9500*/  ISETP.LT.AND P2, PT, R0, UR6, !P0 ;  /* 0x0000000600007c0c */ /* 0x001fe2000c741270 */
[----:B------:R-:W0:Y:S01]  /*9510*/  LDCU UR6, c[0x0][0x39c] ;  /* 0x00007380ff0677ac */ /* 0x000e220008000800 */
[----:B------:R-:W-:Y:S02]  /*9520*/  LOP3.LUT R0, R132, 0x4a, RZ, 0xfc, !PT ;  /* 0x0000004a84007812 */ /* 0x000fe400078efcff */
[----:B---3--:R-:W-:Y:S01]  /*9530*/  LEA.HI.X.SX32 R33, R37, R2, 0x1, P6 ;  /* 0x0000000225217211 */ /* 0x008fe200030f0eff */
[----:B------:R-:W-:Y:S01]  /*9540*/  IMAD R37, R3, 0x2, R35 ;  /* 0x0000000203257824 */ /* 0x000fe200078e0223 */
[C---:B------:R-:W-:Y:S02]  /*9550*/  LEA R20, P6, R35.reuse, R60, 0x1 ;  /* 0x0000003c23147211 */ /* 0x040fe400078c08ff */
[----:B------:R-:W-:Y:S01]  /*9560*/  PRMT R23, R48, 0x7632, R23 ;  /* 0x0000763230177816 */ /* 0x000fe20000000017 */
[----:B------:R-:W-:Y:S01]  /*9570*/  @P4 STG.E.U16 desc[UR26][R32.64], R48 ;  /* 0x0000003020004986 */ /* 0x000fe2000c10151a */
[----:B------:R-:W-:-:S02]  /*9580*/  LEA.HI.X.SX32 R21, R35, R2, 0x1, P6 ;  /* 0x0000000223157211 */ /* 0x000fc400030f0eff */
[C---:B------:R-:W-:Y:S02]  /*9590*/  LEA R22, P6, R37.reuse, R60, 0x1 ;  /* 0x0000003c25167211 */ /* 0x040fe400078c08ff */
[----:B--2---:R-:W-:Y:S01]  /*95a0*/  ISETP.LT.AND P4, PT, R0, UR4, !P0 ;  /* 0x0000000400007c0c */ /* 0x004fe2000c781270 */
[----:B------:R2:W-:Y:S01]  /*95b0*/  @P5 STG.E.U16 desc[UR26][R20.64], R23 ;  /* 0x0000001714005986 */ /* 0x0005e2000c10151a */
[----:B------:R-:W3:Y:S01]  /*95c0*/  LDCU UR4, c[0x0][0x39c] ;  /* 0x00007380ff0477ac */ /* 0x000ee20008000800 */
[----:B------:R-:W-:Y:S02]  /*95d0*/  LOP3.LUT R0, R132, 0x4e, RZ, 0xfc, !PT ;  /* 0x0000004e84007812 */ /* 0x000fe400078efcff */
[----:B-1----:R-:W-:Y:S01]  /*95e0*/  ISETP.LT.AND P5, PT, R34, UR5, !P0 ;  /* 0x0000000522007c0c */ /* 0x002fe2000c7a1270 */
[----:B------:R-:W1:Y:S01]  /*95f0*/  LDCU UR5, c[0x0][0x39c] ;  /* 0x00007380ff0577ac */ /* 0x000e620008000800 */
[----:B------:R-:W-:Y:S02]  /*9600*/  LOP3.LUT R34, R132, 0x58, RZ, 0xfc, !PT ;  /* 0x0000005884227812 */ /* 0x000fe400078efcff */
[----:B--2---:R-:W-:Y:S01]  /*9610*/  LEA.HI.X.SX32 R23, R37, R2, 0x1, P6 ;  /* 0x0000000225177211 */ /* 0x004fe200030f0eff */
        /* <DEDUP_REMOVED lines=18> */
[----:B-1----:R-:W-:Y:S01]  /*9740*/  ISETP.LT.AND P2, PT, R0, UR5, !P0 ;  /* 0x0000000500007c0c */ /* 0x002fe2000c741270 */
[----:B------:R-:W1:Y:S01]  /*9750*/  LDCU UR5, c[0x0][0x39c] ;  /* 0x00007380ff0577ac */ /* 0x000e620008000800 */
[----:B------:R-:W-:Y:S02]  /*9760*/  LOP3.LUT R0, R132, 0x54, RZ, 0xfc, !PT ;  /* 0x0000005484007812 */ /* 0x000fe400078efcff */
[----:B---3--:R-:W-:Y:S01]  /*9770*/  LEA.HI.X.SX32 R23, R35, R2, 0x1, P3 ;  /* 0x0000000223177211 */ /* 0x008fe200018f0eff */
[C---:B------:R-:W-:Y:S01]  /*9780*/  IMAD R35, R3.reuse, 0x2, R35 ;  /* 0x0000000203237824 */ /* 0x040fe200078e0223 */
[----:B0-----:R-:W-:Y:S01]  /*9790*/  ISETP.LT.AND P3, PT, R0, UR6, !P0 ;  /* 0x0000000600007c0c */ /* 0x001fe2000c761270 */
[----:B------:R-:W0:Y:S01]  /*97a0*/  LDCU UR6, c[0x0][0x39c] ;  /* 0x00007380ff0677ac */ /* 0x000e220008000800 */
[----:B-----5:R-:W-:Y:S01]  /*97b0*/  PRMT R21, R50, 0x7632, R21 ;  /* 0x0000763232157816 */ /* 0x020fe20000000015 */
[----:B------:R-:W-:Y:S01]  /*97c0*/  IMAD R37, R3, 0x2, R35 ;  /* 0x0000000203257824 */ /* 0x000fe200078e0223 */
[----:B------:R-:W-:-:S03]  /*97d0*/  LOP3.LUT R0, R132, 0x56, RZ, 0xfc, !PT ;  /* 0x0000005684007812 */ /* 0x000fc600078efcff */
[----:B------:R3:W-:Y:S01]  /*97e0*/  @P4 STG.E.U16 desc[UR26][R22.64], R21 ;  /* 0x0000001516004986 */ /* 0x0007e2000c10151a */
[----:B------:R-:W-:-:S04]  /*97f0*/  LEA R32, P4, R35, R60, 0x1 ;  /* 0x0000003c23207211 */ /* 0x000fc800078808ff */
[----:B------:R-:W-:Y:S01]  /*9800*/  LEA.HI.X.SX32 R33, R35, R2, 0x1, P4 ;  /* 0x0000000223217211 */ /* 0x000fe200020f0eff */
[----:B------:R-:W-:Y:S01]  /*9810*/  IMAD R35, R3, 0x2, R37 ;  /* 0x0000000203237824 */ /* 0x000fe200078e0225 */
[----:B------:R-:W-:-:S03]  /*9820*/  LEA R20, P4, R37, R60, 0x1 ;  /* 0x0000003c25147211 */ /* 0x000fc600078808ff */
[----:B------:R-:W-:Y:S01]  /*9830*/  @P5 STG.E.U16 desc[UR26][R32.64], R51 ;  /* 0x0000003320005986 */ /* 0x000fe2000c10151a */
[----:B---3--:R-:W-:Y:S02]  /*9840*/  LEA.HI.X.SX32 R21, R37, R2, 0x1, P4 ;  /* 0x0000000225157211 */ /* 0x008fe400020f0eff */
[----:B------:R-:W-:Y:S02]  /*9850*/  PRMT R23, R51, 0x7632, R23 ;  /* 0x0000763233177816 */ /* 0x000fe40000000017 */
[----:B------:R-:W-:Y:S02]  /*9860*/  LEA R22, P5, R35, R60, 0x1 ;  /* 0x0000003c23167211 */ /* 0x000fe400078a08ff */
[----:B--2---:R-:W-:Y:S01]  /*9870*/  ISETP.LT.AND P4, PT, R0, UR4, !P0 ;  /* 0x0000000400007c0c */ /* 0x004fe2000c781270 */
[----:B------:R2:W-:Y:S01]  /*9880*/  @P6 STG.E.U16 desc[UR26][R20.64], R23 ;  /* 0x0000001714006986 */ /* 0x0005e2000c10151a */
[----:B------:R-:W3:Y:S01]  /*9890*/  LDCU UR4, c[0x0][0x39c] ;  /* 0x00007380ff0477ac */ /* 0x000ee20008000800 */
[----:B-1----:R-:W-:-:S02]  /*98a0*/  ISETP.LT.AND P6, PT, R34, UR5, !P0 ;  /* 0x0000000522007c0c */ /* 0x002fc4000c7c1270 */
[C---:B------:R-:W-:Y:S01]  /*98b0*/  LOP3.LUT R0, R132.reuse, 0x5a, RZ, 0xfc, !PT ;  /* 0x0000005a84007812 */ /* 0x040fe200078efcff */
        /* <DEDUP_REMOVED lines=21> */
[----:B---3--:R-:W-:Y:S01]  /*9a10*/  LEA.HI.X.SX32 R23, R35, R2, 0x1, P2 ;  /* 0x0000000223177211 */ /* 0x008fe200010f0eff */
[----:B------:R-:W-:Y:S01]  /*9a20*/  IMAD R35, R3, 0x2, R35 ;  /* 0x0000000203237824 */ /* 0x000fe200078e0223 */
[----:B-1----:R-:W-:Y:S01]  /*9a30*/  ISETP.LT.AND P2, PT, R0, UR5, !P0 ;  /* 0x0000000500007c0c */ /* 0x002fe2000c741270 */
[----:B------:R-:W1:Y:S01]  /*9a40*/  LDCU UR5, c[0x0][0x39c] ;  /* 0x00007380ff0577ac */ /* 0x000e620008000800 */
[----:B-----5:R-:W-:Y:S01]  /*9a50*/  PRMT R21, R53, 0x7632, R21 ;  /* 0x0000763235157816 */ /* 0x020fe20000000015 */
[----:B------:R-:W-:Y:S01]  /*9a60*/  IMAD R37, R3, 0x2, R35 ;  /* 0x0000000203257824 */ /* 0x000fe200078e0223 */
[----:B------:R-:W-:-:S03]  /*9a70*/  LOP3.LUT R0, R132, 0x60, RZ, 0xfc, !PT ;  /* 0x0000006084007812 */ /* 0x000fc600078efcff */
[----:B------:R3:W-:Y:S01]  /*9a80*/  @P4 STG.E.U16 desc[UR26][R22.64], R21 ;  /* 0x0000001516004986 */ /* 0x0007e2000c10151a */
[C---:B------:R-:W-:Y:S02]  /*9a90*/  LEA R32, P4, R35.reuse, R60, 0x1 ;  /* 0x0000003c23207211 */ /* 0x040fe400078808ff */
[----:B0-----:R-:W-:Y:S01]  /*9aa0*/  ISETP.LT.AND P3, PT, R0, UR6, !P0 ;  /* 0x0000000600007c0c */ /* 0x001fe2000c761270 */
[----:B------:R-:W0:Y:S01]  /*9ab0*/  LDCU UR6, c[0x0][0x39c] ;  /* 0x00007380ff0677ac */ /* 0x000e220008000800 */
[----:B------:R-:W-:Y:S01]  /*9ac0*/  LEA.HI.X.SX32 R33, R35, R2, 0x1, P4 ;  /* 0x0000000223217211 */ /* 0x000fe200020f0eff */
[----:B------:R-:W-:Y:S01]  /*9ad0*/  IMAD R35, R3, 0x2, R37 ;  /* 0x0000000203237824 */ /* 0x000fe200078e0225 */
[----:B------:R-:W-:Y:S02]  /*9ae0*/  LEA R20, P4, R37, R60, 0x1 ;  /* 0x0000003c25147211 */ /* 0x000fe400078808ff */
[----:B------:R-:W-:Y:S01]  /*9af0*/  LOP3.LUT R0, R132, 0x62, RZ, 0xfc, !PT ;  /* 0x0000006284007812 */ /* 0x000fe200078efcff */
[----:B------:R-:W-:Y:S01]  /*9b00*/  @P6 STG.E.U16 desc[UR26][R32.64], R54 ;  /* 0x0000003620006986 */ /* 0x000fe2000c10151a */
[----:B---3--:R-:W-:-:S02]  /*9b10*/  PRMT R23, R54, 0x7632, R23 ;  /* 0x0000763236177816 */ /* 0x008fc40000000017 */
[----:B------:R-:W-:Y:S02]  /*9b20*/  LEA.HI.X.SX32 R21, R37, R2, 0x1, P4 ;  /* 0x0000000225157211 */ /* 0x000fe400020f0eff */
[----:B------:R-:W-:Y:S02]  /*9b30*/  LEA R22, P6, R35, R60, 0x1 ;  /* 0x0000003c23167211 */ /* 0x000fe400078c08ff */
[----:B--2---:R-:W-:Y:S01]  /*9b40*/  ISETP.LT.AND P4, PT, R0, UR4, !P0 ;  /* 0x0000000400007c0c */ /* 0x004fe2000c781270 */
[----:B------:R2:W-:Y:S01]  /*9b50*/  @P5 STG.E.U16 desc[UR26][R20.64], R23 ;  /* 0x0000001714005986 */ /* 0x0005e2000c10151a */
[----:B------:R-:W3:Y:S01]  /*9b60*/  LDCU UR4, c[0x0][0x39c] ;  /* 0x00007380ff0477ac */ /* 0x000ee20008000800 */
[----:B------:R-:W-:-:S04]  /*9b70*/  LOP3.LUT R0, R132, 0x66, RZ, 0xfc, !PT ;  /* 0x0000006684007812 */ /* 0x000fc800078efcff */
[----:B0-----:R-:W-:Y:S01]  /*9b80*/  ISETP.LT.AND P5, PT, R0, UR6, !P0 ;  /* 0x0000000600007c0c */ /* 0x001fe2000c7a1270 */
[----:B------:R-:W0:Y:S01]  /*9b90*/  LDCU UR6, c[0x0][0x39c] ;  /* 0x00007380ff0677ac */ /* 0x000e220008000800 */
[----:B------:R-:W-:Y:S02]  /*9ba0*/  LOP3.LUT R0, R132, 0x68, RZ, 0xfc, !PT ;  /* 0x0000006884007812 */ /* 0x000fe400078efcff */
[----:B--2---:R-:W-:Y:S01]  /*9bb0*/  LEA.HI.X.SX32 R23, R35, R2, 0x1, P6 ;  /* 0x0000000223177211 */ /* 0x004fe200030f0eff */
        /* <DEDUP_REMOVED lines=19> */
[----:B---3--:R-:W-:Y:S02]  /*9cf0*/  LEA R32, P3, R37, R60, 0x1 ;  /* 0x0000003c25207211 */ /* 0x008fe400078608ff */
[-C--:B------:R-:W-:Y:S02]  /*9d00*/  LEA.HI.X.SX32 R23, R35, R2.reuse, 0x1, P2 ;  /* 0x0000000223177211 */ /* 0x080fe400010f0eff */
[----:B-----5:R-:W-:Y:S02]  /*9d10*/  PRMT R21, R56, 0x7632, R21 ;  /* 0x0000763238157816 */ /* 0x020fe40000000015 */
[----:B------:R-:W-:Y:S01]  /*9d20*/  LEA.HI.X.SX32 R33, R37, R2, 0x1, P3 ;  /* 0x0000000225217211 */ /* 0x000fe200018f0eff */
[C---:B------:R-:W-:Y:S01]  /*9d30*/  IMAD R37, R3.reuse, 0x2, R37 ;  /* 0x0000000203257824 */ /* 0x040fe200078e0225 */
[----:B-1----:R-:W-:Y:S01]  /*9d40*/  ISETP.LT.AND P2, PT, R0, UR5, !P0 ;  /* 0x0000000500007c0c */ /* 0x002fe2000c741270 */
[----:B------:R1:W-:Y:S01]  /*9d50*/  @P4 STG.E.U16 desc[UR26][R22.64], R21 ;  /* 0x0000001516004986 */ /* 0x0003e2000c10151a */
[----:B------:R-:W3:Y:S01]  /*9d60*/  LDCU UR5, c[0x0][0x39c] ;  /* 0x00007380ff0577ac */ /* 0x000ee20008000800 */
[----:B------:R-:W-:Y:S01]  /*9d70*/  IMAD R35, R3, 0x2, R37 ;  /* 0x0000000203237824 */ /* 0x000fe200078e0225 */
[----:B------:R-:W-:Y:S01]  /*9d80*/  LOP3.LUT R0, R132, 0x6e, RZ, 0xfc, !PT ;  /* 0x0000006e84007812 */ /* 0x000fe200078efcff */
[----:B------:R5:W-:Y:S01]  /*9d90*/  @P6 STG.E.U16 desc[UR26][R32.64], R57 ;  /* 0x0000003920006986 */ /* 0x000be2000c10151a */
[----:B------:R-:W-:-:S02]  /*9da0*/  LEA R20, P6, R37, R60, 0x1 ;  /* 0x0000003c25147211 */ /* 0x000fc400078c08ff */
[----:B--2---:R-:W-:Y:S01]  /*9db0*/  ISETP.LT.AND P4, PT, R0, UR4, !P0 ;  /* 0x0000000400007c0c */ /* 0x004fe2000c781270 */
[----:B------:R-:W2:Y:S01]  /*9dc0*/  LDCU UR4, c[0x0][0x39c] ;  /* 0x00007380ff0477ac */ /* 0x000ea20008000800 */
[----:B0-----:R-:W-:Y:S02]  /*9dd0*/  ISETP.LT.AND P3, PT, R34, UR6, !P0 ;  /* 0x0000000622007c0c */ /* 0x001fe4000c761270 */
[----:B------:R-:W-:Y:S01]  /*9de0*/  LOP3.LUT R0, R132, 0x70, RZ, 0xfc, !PT ;  /* 0x0000007084007812 */ /* 0x000fe200078efcff */
[----:B------:R-:W0:Y:S01]  /*9df0*/  LDCU UR6, c[0x0][0x39c] ;  /* 0x00007380ff0677ac */ /* 0x000e220008000800 */
[----:B-1----:R-:W-:Y:S02]  /*9e00*/  LEA.HI.X.SX32 R21, R37, R2, 0x1, P6 ;  /* 0x0000000225157211 */ /* 0x002fe400030f0eff */
[----:B------:R-:W-:Y:S02]  /*9e10*/  LEA R22, P6, R35, R60, 0x1 ;  /* 0x0000003c23167211 */ /* 0x000fe400078c08ff */
[----:B-----5:R-:W-:-:S02]  /*9e20*/  PRMT R33, R57, 0x7632, R33 ;  /* 0x0000763239217816 */ /* 0x020fc40000000021 */
[----:B------:R-:W-:Y:S01]  /*9e30*/  LEA.HI.X.SX32 R23, R35, R2, 0x1, P6 ;  /* 0x0000000223177211 */ /* 0x000fe200030f0eff */
[----:B------:R-:W-:Y:S01]  /*9e40*/  IMAD R35, R3, 0x2, R35 ;  /* 0x0000000203237824 */ /* 0x000fe200078e0223 */
[----:B------:R-:W-:Y:S01]  /*9e50*/  PRMT R34, R5, 0x7632, R34 ;  /* 0x0000763205227816 */ /* 0x000fe20000000022 */
[----:B------:R1:W-:Y:S01]  /*9e60*/  @P5 STG.E.U16 desc[UR26][R20.64], R33 ;  /* 0x0000002114005986 */ /* 0x0003e2000c10151a */
[----:B---3--:R-:W-:Y:S01]  /*9e70*/  ISETP.LT.AND P5, PT, R0, UR5, !P0 ;  /* 0x0000000500007c0c */ /* 0x008fe2000c7a1270 */
[----:B------:R-:W-:Y:S01]  /*9e80*/  IMAD R37, R3, 0x2, R35 ;  /* 0x0000000203257824 */ /* 0x000fe200078e0223 */
[----:B------:R-:W3:Y:S01]  /*9e90*/  LDCU UR5, c[0x0][0x39c] ;  /* 0x00007380ff0577ac */ /* 0x000ee20008000800 */
[----:B------:R-:W-:Y:S01]  /*9ea0*/  @P1 STG.E.U16 desc[UR26][R22.64], R58 ;  /* 0x0000003a16001986 */ /* 0x000fe2000c10151a */
[----:B------:R-:W-:Y:S02]  /*9eb0*/  LEA R32, P1, R35, R60, 0x1 ;  /* 0x0000003c23207211 */ /* 0x000fe400078208ff */
[----:B------:R-:W-:-:S02]  /*9ec0*/  LOP3.LUT R0, R132, 0x72, RZ, 0xfc, !PT ;  /* 0x0000007284007812 */ /* 0x000fc400078efcff */
[----:B-1----:R-:W-:Y:S02]  /*9ed0*/  LEA.HI.X.SX32 R33, R35, R2, 0x1, P1 ;  /* 0x0000000223217211 */ /* 0x002fe400008f0eff */
[----:B------:R-:W-:Y:S02]  /*9ee0*/  PRMT R21, R58, 0x7632, R21 ;  /* 0x000076323a157816 */ /* 0x000fe40000000015 */
[----:B------:R-:W-:Y:S02]  /*9ef0*/  LEA R20, P6, R37, R60, 0x1 ;  /* 0x0000003c25147211 */ /* 0x000fe400078c08ff */
[----:B--2---:R-:W-:Y:S01]  /*9f00*/  ISETP.LT.AND P1, PT, R0, UR4, !P0 ;  /* 0x0000000400007c0c */ /* 0x004fe2000c721270 */
[----:B------:R1:W-:Y:S01]  /*9f10*/  @P2 STG.E.U16 desc[UR26][R32.64], R21 ;  /* 0x0000001520002986 */ /* 0x0003e2000c10151a */
[----:B------:R-:W-:Y:S01]  /*9f20*/  LOP3.LUT R0, R132, 0x74, RZ, 0xfc, !PT ;  /* 0x0000007484007812 */ /* 0x000fe200078efcff */
[----:B------:R-:W2:Y:S03]  /*9f30*/  LDCU UR4, c[0x0][0x39c] ;  /* 0x00007380ff0477ac */ /* 0x000ea60008000800 */
[----:B0-----:R-:W-:Y:S01]  /*9f40*/  ISETP.LT.AND P2, PT, R0, UR6, !P0 ;  /* 0x0000000600007c0c */ /* 0x001fe2000c741270 */
[----:B------:R-:W0:Y:S01]  /*9f50*/  LDCU UR6, c[0x0][0x39c] ;  /* 0x00007380ff0677ac */ /* 0x000e220008000800 */
[----:B------:R-:W-:-:S02]  /*9f60*/  LOP3.LUT R0, R132, 0x76, RZ, 0xfc, !PT ;  /* 0x0000007684007812 */ /* 0x000fc400078efcff */
[----:B-1----:R-:W-:Y:S01]  /*9f70*/  LEA.HI.X.SX32 R21, R37, R2, 0x1, P6 ;  /* 0x0000000225157211 */ /* 0x002fe200030f0eff */
[----:B------:R-:W-:-:S04]  /*9f80*/  IMAD R37, R3, 0x2, R37 ;  /* 0x0000000203257824 */ /* 0x000fc800078e0225 */
[----:B------:R-:W-:Y:S01]  /*9f90*/  IMAD R35, R3, 0x2, R37 ;  /* 0x0000000203237824 */ /* 0x000fe200078e0225 */
[C---:B------:R-:W-:Y:S01]  /*9fa0*/  LEA R22, P6, R37.reuse, R60, 0x1 ;  /* 0x0000003c25167211 */ /* 0x040fe200078c08ff */
[----:B------:R1:W-:Y:S01]  /*9fb0*/  @P3 STG.E.U16 desc[UR26][R20.64], R59 ;  /* 0x0000003b14003986 */ /* 0x0003e2000c10151a */
[----:B---3--:R-:W-:Y:S01]  /*9fc0*/  ISETP.LT.AND P3, PT, R0, UR5, !P0 ;  /* 0x0000000500007c0c */ /* 0x008fe2000c761270 */
[----:B------:R-:W3:Y:S01]  /*9fd0*/  LDCU UR5, c[0x0][0x39c] ;  /* 0x00007380ff0577ac */ /* 0x000ee20008000800 */
[----:B------:R-:W-:Y:S02]  /*9fe0*/  LEA.HI.X.SX32 R23, R37, R2, 0x1, P6 ;  /* 0x0000000225177211 */ /* 0x000fe400030f0eff */
[C---:B------:R-:W-:Y:S02]  /*9ff0*/  LEA R32, P6, R35.reuse, R60, 0x1 ;  /* 0x0000003c23207211 */ /* 0x040fe400078c08ff */
[----:B------:R-:W-:Y:S02]  /*a000*/  LOP3.LUT R0, R132, 0x78, RZ, 0xfc, !PT ;  /* 0x0000007884007812 */ /* 0x000fe400078efcff */
[----:B------:R-:W-:Y:S01]  /*a010*/  LEA.HI.X.SX32 R33, R35, R2, 0x1, P6 ;  /* 0x0000000223217211 */ /* 0x000fe200030f0eff */
[----:B------:R-:W-:Y:S01]  /*a020*/  IMAD R35, R3, 0x2, R35 ;  /* 0x0000000203237824 */ /* 0x000fe200078e0223 */
[----:B-1----:R-:W-:-:S03]  /*a030*/  PRMT R21, R59, 0x7632, R21 ;  /* 0x000076323b157816 */ /* 0x002fc60000000015 */
[----:B------:R-:W-:Y:S02]  /*a040*/  IMAD R37, R3, 0x2, R35 ;  /* 0x0000000203257824 */ /* 0x000fe400078e0223 */
[----:B------:R1:W-:Y:S01]  /*a050*/  @P4 STG.E.U16 desc[UR26][R22.64], R21 ;  /* 0x0000001516004986 */ /* 0x0003e2000c10151a */
[----:B--2---:R-:W-:Y:S01]  /*a060*/  ISETP.LT.AND P4, PT, R0, UR4, !P0 ;  /* 0x0000000400007c0c */ /* 0x004fe2000c781270 */
[----:B------:R-:W2:Y:S01]  /*a070*/  LDCU UR4, c[0x0][0x39c] ;  /* 0x00007380ff0477ac */ /* 0x000ea20008000800 */
[----:B------:R-:W-:Y:S01]  /*a080*/  LOP3.LUT R0, R132, 0x7a, RZ, 0xfc, !PT ;  /* 0x0000007a84007812 */ /* 0x000fe200078efcff */
[----:B----4-:R-:W-:Y:S01]  /*a090*/  @P5 STG.E.U16 desc[UR26][R32.64], R40 ;  /* 0x0000002820005986 */ /* 0x010fe2000c10151a */
[----:B------:R-:W-:-:S04]  /*a0a0*/  LEA R20, P5, R35, R60, 0x1 ;  /* 0x0000003c23147211 */ /* 0x000fc800078a08ff */
[----:B-1----:R-:W-:Y:S02]  /*a0b0*/  LEA.HI.X.SX32 R21, R35, R2, 0x1, P5 ;  /* 0x0000000223157211 */ /* 0x002fe400028f0eff */
[----:B------:R-:W-:Y:S02]  /*a0c0*/  PRMT R23, R40, 0x7632, R23 ;  /* 0x0000763228177816 */ /* 0x000fe40000000017 */
[----:B------:R-:W-:Y:S02]  /*a0d0*/  LEA R22, P6, R37, R60, 0x1 ;  /* 0x0000003c25167211 */ /* 0x000fe400078c08ff */
[----:B---3--:R-:W-:Y:S01]  /*a0e0*/  ISETP.LT.AND P5, PT, R0, UR5, !P0 ;  /* 0x0000000500007c0c */ /* 0x008fe2000c7a1270 */
[----:B------:R1:W-:Y:S01]  /*a0f0*/  @P1 STG.E.U16 desc[UR26][R20.64], R23 ;  /* 0x0000001714001986 */ /* 0x0003e2000c10151a */
[----:B------:R-:W-:Y:S01]  /*a100*/  LOP3.LUT R0, R132, 0x7c, RZ, 0xfc, !PT ;  /* 0x0000007c84007812 */ /* 0x000fe200078efcff */
[----:B------:R-:W3:Y:S03]  /*a110*/  LDCU UR5, c[0x0][0x39c] ;  /* 0x00007380ff0577ac */ /* 0x000ee60008000800 */
        /* <DEDUP_REMOVED lines=8> */
[----:B--2---:R-:W-:Y:S01]  /*a1a0*/  ISETP.LT.AND P2, PT, R0, UR4, !P0 ;  /* 0x0000000400007c0c */ /* 0x004fe2000c741270 */
[----:B------:R-:W2:Y:S01]  /*a1b0*/  LDCU UR4, c[0x0][0x39c] ;  /* 0x00007380ff0477ac */ /* 0x000ea20008000800 */
        /* <DEDUP_REMOVED lines=8> */
[----:B---3--:R-:W-:Y:S01]  /*a240*/  ISETP.LT.AND P3, PT, R0, UR5, !P0 ;  /* 0x0000000500007c0c */ /* 0x008fe2000c761270 */
[----:B------:R-:W3:Y:S01]  /*a250*/  LDCU UR5, c[0x0][0x39c] ;  /* 0x00007380ff0577ac */ /* 0x000ee20008000800 */
[----:B------:R-:W-:Y:S01]  /*a260*/  LOP3.LUT R0, R132, 0x82, RZ, 0xfc, !PT ;  /* 0x0000008284007812 */ /* 0x000fe200078efcff */
[----:B------:R4:W-:Y:S01]  /*a270*/  @P4 STG.E.U16 desc[UR26][R20.64], R42 ;  /* 0x0000002a14004986 */ /* 0x0009e2000c10151a */
[-C--:B------:R-:W-:Y:S02]  /*a280*/  LEA R22, P4, R35, R60.reuse, 0x1 ;  /* 0x0000003c23167211 */ /* 0x080fe400078808ff */
[----:B-1----:R-:W-:Y:S02]  /*a290*/  LEA R32, P6, R37, R60, 0x1 ;  /* 0x0000003c25207211 */ /* 0x002fe400078c08ff */
[----:B------:R-:W-:-:S02]  /*a2a0*/  LEA.HI.X.SX32 R23, R35, R2, 0x1, P4 ;  /* 0x0000000223177211 */ /* 0x000fc400020f0eff */
[----:B------:R-:W-:Y:S01]  /*a2b0*/  LEA.HI.X.SX32 R33, R37, R2, 0x1, P6 ;  /* 0x0000000225217211 */ /* 0x000fe200030f0eff */
[C---:B------:R-:W-:Y:S01]  /*a2c0*/  IMAD R37, R3.reuse, 0x2, R37 ;  /* 0x0000000203257824 */ /* 0x040fe200078e0225 */
[----:B----4-:R-:W-:Y:S02]  /*a2d0*/  PRMT R21, R42, 0x7632, R21 ;  /* 0x000076322a157816 */ /* 0x010fe40000000015 */
[----:B--2---:R-:W-:Y:S01]  /*a2e0*/  ISETP.LT.AND P4, PT, R0, UR4, !P0 ;  /* 0x0000000400007c0c */ /* 0x004fe2000c781270 */
[----:B------:R-:W-:Y:S01]  /*a2f0*/  IMAD R35, R3, 0x2, R37 ;  /* 0x0000000203237824 */ /* 0x000fe200078e0225 */
[----:B------:R-:W-:Y:S01]  /*a300*/  LEA R20, P6, R37, R60, 0x1 ;  /* 0x0000003c25147211 */ /* 0x000fe200078c08ff */
[----:B------:R1:W-:Y:S01]  /*a310*/  @P5 STG.E.U16 desc[UR26][R22.64], R21 ;  /* 0x0000001516005986 */ /* 0x0003e2000c10151a */
[----:B------:R-:W-:Y:S01]  /*a320*/  LOP3.LUT R0, R132, 0x84, RZ, 0xfc, !PT ;  /* 0x0000008484007812 */ /* 0x000fe200078efcff */
[----:B------:R-:W2:Y:S02]  /*a330*/  LDCU UR4, c[0x0][0x39c] ;  /* 0x00007380ff0477ac */ /* 0x000ea40008000800 */
[----:B------:R4:W-:Y:S01]  /*a340*/  @P1 STG.E.U16 desc[UR26][R32.64], R43 ;  /* 0x0000002b20001986 */ /* 0x0009e2000c10151a */
[----:B0-----:R-:W-:Y:S01]  /*a350*/  ISETP.LT.AND P5, PT, R0, UR6, !P0 ;  /* 0x0000000600007c0c */ /* 0x001fe2000c7a1270 */
[----:B------:R-:W0:Y:S01]  /*a360*/  LDCU UR6, c[0x0][0x39c] ;  /* 0x00007380ff0677ac */ /* 0x000e220008000800 */
[----:B------:R-:W-:-:S04]  /*a370*/  LOP3.LUT R0, R132, 0x86, RZ, 0xfc, !PT ;  /* 0x0000008684007812 */ /* 0x000fc800078efcff */
[----:B---3--:R-:W-:Y:S01]  /*a380*/  ISETP.LT.AND P1, PT, R0, UR5, !P0 ;  /* 0x0000000500007c0c */ /* 0x008fe2000c721270 */
[----:B------:R-:W3:Y:S01]  /*a390*/  LDCU UR5, c[0x0][0x39c] ;  /* 0x00007380ff0577ac */ /* 0x000ee20008000800 */
[----:B-1----:R-:W-:Y:S02]  /*a3a0*/  LEA.HI.X.SX32 R21, R37, R2, 0x1, P6 ;  /* 0x0000000225157211 */ /* 0x002fe400030f0eff */
[----:B------:R-:W-:Y:S02]  /*a3b0*/  LEA R22, P6, R35, R60, 0x1 ;  /* 0x0000003c23167211 */ /* 0x000fe400078c08ff */
[----:B----4-:R-:W-:Y:S02]  /*a3c0*/  PRMT R33, R43, 0x7632, R33 ;  /* 0x000076322b217816 */ /* 0x010fe40000000021 */
[----:B------:R-:W-:Y:S01]  /*a3d0*/  LEA.HI.X.SX32 R23, R35, R2, 0x1, P6 ;  /* 0x0000000223177211 */ /* 0x000fe200030f0eff */
[C---:B------:R-:W-:Y:S01]  /*a3e0*/  IMAD R35, R3.reuse, 0x2, R35 ;  /* 0x0000000203237824 */ /* 0x040fe200078e0223 */
[----:B------:R-:W-:Y:S01]  /*a3f0*/  LOP3.LUT R0, R132, 0x88, RZ, 0xfc, !PT ;  /* 0x0000008884007812 */ /* 0x000fe200078efcff */
[----:B------:R1:W-:Y:S02]  /*a400*/  @P2 STG.E.U16 desc[UR26][R20.64], R33 ;  /* 0x0000002114002986 */ /* 0x0003e4000c10151a */
[----:B------:R-:W-:Y:S01]  /*a410*/  IMAD R37, R3, 0x2, R35 ;  /* 0x0000000203257824 */ /* 0x000fe200078e0223 */
[----:B--2---:R-:W-:Y:S01]  /*a420*/  ISETP.LT.AND P2, PT, R0, UR4, !P0 ;  /* 0x0000000400007c0c */ /* 0x004fe2000c741270 */
[----:B------:R-:W-:Y:S01]  /*a430*/  @P3 STG.E.U16 desc[UR26][R22.64], R44 ;  /* 0x0000002c16003986 */ /* 0x000fe2000c10151a */
[----:B------:R-:W-:Y:S01]  /*a440*/  LEA R32, P3, R35, R60, 0x1 ;  /* 0x0000003c23207211 */ /* 0x000fe200078608ff */
[----:B------:R-:W2:Y:S01]  /*a450*/  LDCU UR4, c[0x0][0x39c] ;  /* 0x00007380ff0477ac */ /* 0x000ea20008000800 */
[----:B------:R-:W-:-:S02]  /*a460*/  LOP3.LUT R0, R132, 0x8a, RZ, 0xfc, !PT ;  /* 0x0000008a84007812 */ /* 0x000fc400078efcff */
        /* <DEDUP_REMOVED lines=28> */
[----:B------:R-:W-:Y:S01]  /*a630*/  @P2 STG.E.U16 desc[UR26][R32.64], R46 ;  /* 0x0000002e20002986 */ /* 0x000fe2000c10151a */
[----:B------:R-:W-:-:S04]  /*a640*/  LEA R20, P2, R35, R60, 0x1 ;  /* 0x0000003c23147211 */ /* 0x000fc800078408ff */
        /* <DEDUP_REMOVED lines=35> */
[----:B---3--:R-:W-:Y:S01]  /*a880*/  ISETP.LT.AND P1, PT, R0, UR5, !P0 ;  /* 0x0000000500007c0c */ /* 0x008fe2000c721270 */
[----:B------:R-:W-:Y:S01]  /*a890*/  IMAD R35, R3, 0x2, R37 ;  /* 0x0000000203237824 */ /* 0x000fe200078e0225 */
[----:B------:R-:W-:Y:S01]  /*a8a0*/  LEA R20, P6, R37, R60, 0x1 ;  /* 0x0000003c25147211 */ /* 0x000fe200078c08ff */
[----:B------:R1:W-:Y:S01]  /*a8b0*/  @P2 STG.E.U16 desc[UR26][R22.64], R21 ;  /* 0x0000001516002986 */ /* 0x0003e2000c10151a */
[----:B------:R-:W-:Y:S01]  /*a8c0*/  LOP3.LUT R0, R132, 0x9c, RZ, 0xfc, !PT ;  /* 0x0000009c84007812 */ /* 0x000fe200078efcff */
[----:B------:R-:W3:Y:S02]  /*a8d0*/  LDCU UR5, c[0x0][0x39c] ;  /* 0x00007380ff0577ac */ /* 0x000ee40008000800 */
[----:B------:R4:W-:Y:S01]  /*a8e0*/  @P3 STG.E.U16 desc[UR26][R32.64], R5 ;  /* 0x0000000520003986 */ /* 0x0009e2000c10151a */
[----:B0-----:R-:W-:Y:S01]  /*a8f0*/  ISETP.LT.AND P2, PT, R0, UR6, !P0 ;  /* 0x0000000600007c0c */ /* 0x001fe2000c741270 */
[----:B------:R-:W0:Y:S01]  /*a900*/  LDCU UR6, c[0x0][0x39c] ;  /* 0x00007380ff0677ac */ /* 0x000e220008000800 */
[----:B------:R-:W-:-:S04]  /*a910*/  LOP3.LUT R0, R132, 0x9e, RZ, 0xfc, !PT ;  /* 0x0000009e84007812 */ /* 0x000fc800078efcff */
[----:B--2---:R-:W-:Y:S01]  /*a920*/  ISETP.LT.AND P3, PT, R0, UR4, !P0 ;  /* 0x0000000400007c0c */ /* 0x004fe2000c761270 */
[----:B------:R-:W2:Y:S01]  /*a930*/  LDCU UR4, c[0x0][0x39c] ;  /* 0x00007380ff0477ac */ /* 0x000ea20008000800 */
[----:B-1----:R-:W-:Y:S02]  /*a940*/  LEA.HI.X.SX32 R21, R37, R2, 0x1, P6 ;  /* 0x0000000225157211 */ /* 0x002fe400030f0eff */
[C---:B------:R-:W-:Y:S02]  /*a950*/  LEA R22, P6, R35.reuse, R60, 0x1 ;  /* 0x0000003c23167211 */ /* 0x040fe400078c08ff */
[----:B------:R-:W-:Y:S01]  /*a960*/  LOP3.LUT R0, R132, 0xa0, RZ, 0xfc, !PT ;  /* 0x000000a084007812 */ /* 0x000fe200078efcff */
[----:B------:R1:W-:Y:S01]  /*a970*/  @P4 STG.E.U16 desc[UR26][R20.64], R34 ;  /* 0x0000002214004986 */ /* 0x0003e2000c10151a */
[----:B------:R-:W-:Y:S01]  /*a980*/  LEA.HI.X.SX32 R23, R35, R2, 0x1, P6 ;  /* 0x0000000223177211 */ /* 0x000fe200030f0eff */
[----:B------:R-:W-:Y:S01]  /*a990*/  IMAD R35, R3, 0x2, R35 ;  /* 0x0000000203237824 */ /* 0x000fe200078e0223 */
[----:B---3--:R-:W-:Y:S01]  /*a9a0*/  ISETP.LT.AND P4, PT, R0, UR5, !P0 ;  /* 0x0000000500007c0c */ /* 0x008fe2000c781270 */
[----:B------:R-:W3:Y:S01]  /*a9b0*/  LDCU UR5, c[0x0][0x39c] ;  /* 0x00007380ff0577ac */ /* 0x000ee20008000800 */
[----:B------:R-:W-:Y:S01]  /*a9c0*/  LOP3.LUT R0, R132, 0xa2, RZ, 0xfc, !PT ;  /* 0x000000a284007812 */ /* 0x000fe200078efcff */
[----:B------:R-:W-:Y:S01]  /*a9d0*/  @P5 STG.E.U16 desc[UR26][R22.64], R6 ;  /* 0x0000000616005986 */ /* 0x000fe2000c10151a */
[----:B------:R-:W-:Y:S01]  /*a9e0*/  LEA R4, P5, R35, R60, 0x1 ;  /* 0x0000003c23047211 */ /* 0x000fe200078a08ff */
[----:B----4-:R-:W-:-:S03]  /*a9f0*/  IMAD R33, R3, 0x2, R35 ;  /* 0x0000000203217824 */ /* 0x010fc600078e0223 */
[----:B------:R-:W-:Y:S02]  /*aa00*/  LEA.HI.X.SX32 R5, R35, R2, 0x1, P5 ;  /* 0x0000000223057211 */ /* 0x000fe400028f0eff */
[----:B-1----:R-:W-:Y:S02]  /*aa10*/  PRMT R21, R6, 0x7632, R21 ;  /* 0x0000763206157816 */ /* 0x002fe40000000015 */
        /* <DEDUP_REMOVED lines=25> */
[-C--:B------:R-:W-:Y:S01]  /*abb0*/  LEA R20, P6, R33, R60.reuse, 0x1 ;  /* 0x0000003c21147211 */ /* 0x080fe200078c08ff */
[----:B------:R4:W-:Y:S01]  /*abc0*/  @P4 STG.E.U16 desc[UR26][R4.64], R8 ;  /* 0x0000000804004986 */ /* 0x0009e2000c10151a */
[C---:B------:R-:W-:Y:S02]  /*abd0*/  LEA R6, P4, R35.reuse, R60, 0x1 ;  /* 0x0000003c23067211 */ /* 0x040fe400078808ff */
[----:B------:R-:W-:Y:S02]  /*abe0*/  LOP3.LUT R0, R132, 0xaa, RZ, 0xfc, !PT ;  /* 0x000000aa84007812 */ /* 0x000fe400078efcff */
[----:B------:R-:W-:-:S02]  /*abf0*/  LEA.HI.X.SX32 R7, R35, R2, 0x1, P4 ;  /* 0x0000000223077211 */ /* 0x000fc400020f0eff */
[----:B---3--:R-:W-:Y:S01]  /*ac00*/  ISETP.LT.AND P4, PT, R0, UR5, !P0 ;  /* 0x0000000500007c0c */ /* 0x008fe2000c781270 */
[----:B------:R-:W3:Y:S01]  /*ac10*/  LDCU UR5, c[0x0][0x39c] ;  /* 0x00007380ff0577ac */ /* 0x000ee20008000800 */
[----:B-1----:R-:W-:Y:S01]  /*ac20*/  LEA.HI.X.SX32 R21, R33, R2, 0x1, P6 ;  /* 0x0000000221157211 */ /* 0x002fe200030f0eff */
[----:B------:R-:W-:Y:S01]  /*ac30*/  IMAD R33, R3, 0x2, R33 ;  /* 0x0000000203217824 */ /* 0x000fe200078e0221 */
[----:B------:R-:W-:Y:S02]  /*ac40*/  PRMT R22, R9, 0x7632, R22 ;  /* 0x0000763209167816 */ /* 0x000fe40000000016 */
[----:B----4-:R-:W-:Y:S01]  /*ac50*/  PRMT R5, R8, 0x7632, R5 ;  /* 0x0000763208057816 */ /* 0x010fe20000000005 */
[----:B------:R-:W-:Y:S01]  /*ac60*/  IMAD R23, R3, 0x2, R33 ;  /* 0x0000000203177824 */ /* 0x000fe200078e0221 */
[----:B------:R-:W-:Y:S02]  /*ac70*/  LEA R4, P6, R33, R60, 0x1 ;  /* 0x0000003c21047211 */ /* 0x000fe400078c08ff */
[----:B------:R-:W-:Y:S01]  /*ac80*/  LOP3.LUT R0, R132, 0xac, RZ, 0xfc, !PT ;  /* 0x000000ac84007812 */ /* 0x000fe200078efcff */
[----:B------:R1:W-:Y:S03]  /*ac90*/  @P5 STG.E.U16 desc[UR26][R6.64], R5 ;  /* 0x0000000506005986 */ /* 0x0003e6000c10151a */
[----:B0-----:R-:W-:Y:S01]  /*aca0*/  ISETP.LT.AND P5, PT, R0, UR6, !P0 ;  /* 0x0000000600007c0c */ /* 0x001fe2000c7a1270 */
[----:B------:R0:W-:Y:S01]  /*acb0*/  @P1 STG.E.U16 desc[UR26][R20.64], R9 ;  /* 0x0000000914001986 */ /* 0x0001e2000c10151a */
[----:B------:R-:W-:Y:S01]  /*acc0*/  LOP3.LUT R0, R132, 0xae, RZ, 0xfc, !PT ;  /* 0x000000ae84007812 */ /* 0x000fe200078efcff */
[----:B------:R-:W4:Y:S03]  /*acd0*/  LDCU UR6, c[0x0][0x39c] ;  /* 0x00007380ff0677ac */ /* 0x000f260008000800 */
[----:B--2---:R-:W-:Y:S01]  /*ace0*/  ISETP.LT.AND P1, PT, R0, UR4, !P0 ;  /* 0x0000000400007c0c */ /* 0x004fe2000c721270 */
[----:B------:R-:W2:Y:S01]  /*acf0*/  LDCU UR4, c[0x0][0x39c] ;  /* 0x00007380ff0477ac */ /* 0x000ea20008000800 */
[----:B------:R-:W-:-:S02]  /*ad00*/  LOP3.LUT R0, R132, 0xb0, RZ, 0xfc, !PT ;  /* 0x000000b084007812 */ /* 0x000fc400078efcff */
[----:B-1----:R-:W-:Y:S02]  /*ad10*/  LEA.HI.X.SX32 R5, R33, R2, 0x1, P6 ;  /* 0x0000000221057211 */ /* 0x002fe400030f0eff */
[----:B------:R-:W-:-:S03]  /*ad20*/  LEA R6, P6, R23, R60, 0x1 ;  /* 0x0000003c17067211 */ /* 0x000fc600078c08ff */
[----:B------:R1:W-:Y:S01]  /*ad30*/  @P2 STG.E.U16 desc[UR26][R4.64], R22 ;  /* 0x0000001604002986 */ /* 0x0003e2000c10151a */
[----:B------:R-:W-:Y:S01]  /*ad40*/  LEA.HI.X.SX32 R7, R23, R2, 0x1, P6 ;  /* 0x0000000217077211 */ /* 0x000fe200030f0eff */
[----:B------:R-:W-:Y:S01]  /*ad50*/  IMAD R23, R3, 0x2, R23 ;  /* 0x0000000203177824 */ /* 0x000fe200078e0217 */
[----:B---3--:R-:W-:Y:S01]  /*ad60*/  ISETP.LT.AND P2, PT, R0, UR5, !P0 ;  /* 0x0000000500007c0c */ /* 0x008fe2000c741270 */
[----:B------:R-:W3:Y:S01]  /*ad70*/  LDCU UR5, c[0x0][0x39c] ;  /* 0x00007380ff0577ac */ /* 0x000ee20008000800 */
[----:B------:R-:W-:Y:S01]  /*ad80*/  LOP3.LUT R0, R132, 0xb2, RZ, 0xfc, !PT ;  /* 0x000000b284007812 */ /* 0x000fe200078efcff */
[----:B------:R5:W-:Y:S01]  /*ad90*/  @P3 STG.E.U16 desc[UR26][R6.64], R10 ;  /* 0x0000000a06003986 */ /* 0x000be2000c10151a */
[----:B------:R-:W-:Y:S01]  /*ada0*/  LEA R8, P3, R23, R60, 0x1 ;  /* 0x0000003c17087211 */ /* 0x000fe200078608ff */
[----:B0-----:R-:W-:-:S03]  /*adb0*/  IMAD R21, R3, 0x2, R23 ;  /* 0x0000000203157824 */ /* 0x001fc600078e0217 */
[----:B------:R-:W-:Y:S02]  /*adc0*/  LEA.HI.X.SX32 R9, R23, R2, 0x1, P3 ;  /* 0x0000000217097211 */ /* 0x000fe400018f0eff */
[----:B-1----:R-:W-:Y:S02]  /*add0*/  PRMT R5, R10, 0x7632, R5 ;  /* 0x000076320a057816 */ /* 0x002fe40000000005 */
[----:B------:R-:W-:Y:S02]  /*ade0*/  LEA R4, P6, R21, R60, 0x1 ;  /* 0x0000003c15047211 */ /* 0x000fe400078c08ff */
[----:B--2---:R-:W-:Y:S01]  /*adf0*/  ISETP.LT.AND P3, PT, R0, UR4, !P0 ;  /* 0x0000000400007c0c */ /* 0x004fe2000c761270 */
[----:B------:R0:W-:Y:S01]  /*ae00*/  @P4 STG.E.U16 desc[UR26][R8.64], R5 ;  /* 0x0000000508004986 */ /* 0x0001e2000c10151a */
[----:B------:R-:W-:Y:S01]  /*ae10*/  LOP3.LUT R0, R132, 0xb4, RZ, 0xfc, !PT ;  /* 0x000000b484007812 */ /* 0x000fe200078efcff */
[----:B------:R-:W1:Y:S01]  /*ae20*/  LDCU UR4, c[0x0][0x39c] ;  /* 0x00007380ff0477ac */ /* 0x000e620008000800 */
[----:B-----5:R-:W-:-:S02]  /*ae30*/  PRMT R10, R29, 0x7632, R10 ;  /* 0x000076321d0a7816 */ /* 0x020fc4000000000a */
[----:B----4-:R-:W-:Y:S01]  /*ae40*/  ISETP.LT.AND P4, PT, R0, UR6, !P0 ;  /* 0x0000000600007c0c */ /* 0x010fe2000c781270 */
[----:B------:R-:W2:Y:S01]  /*ae50*/  LDCU UR6, c[0x0][0x39c] ;  /* 0x00007380ff0677ac */ /* 0x000ea20008000800 */
[----:B------:R-:W-:Y:S02]  /*ae60*/  LOP3.LUT R0, R132, 0xb6, RZ, 0xfc, !PT ;  /* 0x000000b684007812 */ /* 0x000fe400078efcff */
[----:B0-----:R-:W-:Y:S01]  /*ae70*/  LEA.HI.X.SX32 R5, R21, R2, 0x1, P6 ;  /* 0x0000000215057211 */ /* 0x001fe200030f0eff */
        /* <DEDUP_REMOVED lines=11> */
[----:B0-----:R-:W-:-:S03]  /*af30*/  PRMT R5, R11, 0x7632, R5 ;  /* 0x000076320b057816 */ /* 0x001fc60000000005 */
[----:B------:R-:W-:Y:S02]  /*af40*/  IMAD R11, R3, 0x2, R23 ;  /* 0x00000002030b7824 */ /* 0x000fe400078e0217 */
[----:B------:R0:W-:Y:S01]  /*af50*/  @P1 STG.E.U16 desc[UR26][R6.64], R5 ;  /* 0x0000000506001986 */ /* 0x0001e2000c10151a */
[----:B-1----:R-:W-:Y:S01]  /*af60*/  ISETP.LT.AND P1, PT, R0, UR4, !P0 ;  /* 0x0000000400007c0c */ /* 0x002fe2000c721270 */
[----:B------:R-:W1:Y:S01]  /*af70*/  LDCU UR4, c[0x0][0x39c] ;  /* 0x00007380ff0477ac */ /* 0x000e620008000800 */
[----:B------:R-:W-:Y:S01]  /*af80*/  LOP3.LUT R0, R132, 0xba, RZ, 0xfc, !PT ;  /* 0x000000ba84007812 */ /* 0x000fe200078efcff */
[----:B------:R-:W-:Y:S01]  /*af90*/  @P2 STG.E.U16 desc[UR26][R8.64], R12 ;  /* 0x0000000c08002986 */ /* 0x000fe2000c10151a */
[----:B------:R-:W-:-:S04]  /*afa0*/  LEA R4, P2, R23, R60, 0x1 ;  /* 0x0000003c17047211 */ /* 0x000fc800078408ff */
[----:B0-----:R-:W-:Y:S02]  /*afb0*/  LEA.HI.X.SX32 R5, R23, R2, 0x1, P2 ;  /* 0x0000000217057211 */ /* 0x001fe400010f0eff */
[----:B------:R-:W-:Y:S02]  /*afc0*/  PRMT R7, R12, 0x7632, R7 ;  /* 0x000076320c077816 */ /* 0x000fe40000000007 */
[----:B------:R-:W-:Y:S02]  /*afd0*/  LEA R6, P6, R11, R60, 0x1 ;  /* 0x0000003c0b067211 */ /* 0x000fe400078c08ff */
[----:B---3--:R-:W-:Y:S01]  /*afe0*/  ISETP.LT.AND P2, PT, R0, UR5, !P0 ;  /* 0x0000000500007c0c */ /* 0x008fe2000c741270 */
[----:B------:R0:W-:Y:S01]  /*aff0*/  @P3 STG.E.U16 desc[UR26][R4.64], R7 ;  /* 0x0000000704003986 */ /* 0x0001e2000c10151a */
[----:B------:R-:W-:Y:S01]  /*b000*/  LOP3.LUT R0, R132, 0xbc, RZ, 0xfc, !PT ;  /* 0x000000bc84007812 */ /* 0x000fe200078efcff */
[----:B------:R-:W3:Y:S03]  /*b010*/  LDCU UR5, c[0x0][0x39c] ;  /* 0x00007380ff0577ac */ /* 0x000ee60008000800 */
[----:B--2---:R-:W-:Y:S01]  /*b020*/  ISETP.LT.AND P3, PT, R0, UR6, !P0 ;  /* 0x0000000600007c0c */ /* 0x004fe2000c761270 */
[----:B------:R-:W2:Y:S01]  /*b030*/  LDCU UR6, c[0x0][0x39c] ;  /* 0x00007380ff0677ac */ /* 0x000ea20008000800 */
[----:B------:R-:W-:-:S02]  /*b040*/  LOP3.LUT R0, R132, 0xbe, RZ, 0xfc, !PT ;  /* 0x000000be84007812 */ /* 0x000fc400078efcff */
[----:B0-----:R-:W-:Y:S01]  /*b050*/  LEA.HI.X.SX32 R7, R11, R2, 0x1, P6 ;  /* 0x000000020b077211 */ /* 0x001fe200030f0eff */
[----:B------:R-:W-:-:S04]  /*b060*/  IMAD R11, R3, 0x2, R11 ;  /* 0x00000002030b7824 */ /* 0x000fc800078e020b */
[----:B------:R-:W-:Y:S01]  /*b070*/  IMAD R21, R3, 0x2, R11 ;  /* 0x0000000203157824 */ /* 0x000fe200078e020b */
[C---:B------:R-:W-:Y:S01]  /*b080*/  LEA R8, P6, R11.reuse, R60, 0x1 ;  /* 0x0000003c0b087211 */ /* 0x040fe200078c08ff */
[----:B------:R0:W-:Y:S01]  /*b090*/  @P4 STG.E.U16 desc[UR26][R6.64], R13 ;  /* 0x0000000d06004986 */ /* 0x0001e2000c10151a */
[----:B-1----:R-:W-:Y:S01]  /*b0a0*/  ISETP.LT.AND P4, PT, R0, UR4, !P0 ;  /* 0x0000000400007c0c */ /* 0x002fe2000c781270 */
[----:B------:R-:W1:Y:S01]  /*b0b0*/  LDCU UR4, c[0x0][0x39c] ;  /* 0x00007380ff0477ac */ /* 0x000e620008000800 */
        /* <DEDUP_REMOVED lines=8> */
[----:B---3--:R-:W-:Y:S01]  /*b140*/  ISETP.LT.AND P5, PT, R0, UR5, !P0 ;  /* 0x0000000500007c0c */ /* 0x008fe2000c7a1270 */
[----:B------:R-:W3:Y:S01]  /*b150*/  LDCU UR5, c[0x0][0x39c] ;  /* 0x00007380ff0577ac */ /* 0x000ee20008000800 */
[----:B------:R-:W-:Y:S01]  /*b160*/  LOP3.LUT R0, R132, 0xc2, RZ, 0xfc, !PT ;  /* 0x000000c284007812 */ /* 0x000fe200078efcff */
[----:B------:R4:W-:Y:S01]  /*b170*/  @P1 STG.E.U16 desc[UR26][R4.64], R14 ;  /* 0x0000000e04001986 */ /* 0x0009e2000c10151a */
[-C--:B------:R-:W-:Y:S02]  /*b180*/  LEA R6, P1, R21, R60.reuse, 0x1 ;  /* 0x0000003c15067211 */ /* 0x080fe400078208ff */
[----:B0-----:R-:W-:Y:S02]  /*b190*/  LEA R8, P6, R11, R60, 0x1 ;  /* 0x0000003c0b087211 */ /* 0x001fe400078c08ff */
[----:B------:R-:W-:-:S02]  /*b1a0*/  LEA.HI.X.SX32 R7, R21, R2, 0x1, P1 ;  /* 0x0000000215077211 */ /* 0x000fc400008f0eff */
[----:B------:R-:W-:Y:S01]  /*b1b0*/  LEA.HI.X.SX32 R9, R11, R2, 0x1, P6 ;  /* 0x000000020b097211 */ /* 0x000fe200030f0eff */
[C---:B------:R-:W-:Y:S01]  /*b1c0*/  IMAD R11, R3.reuse, 0x2, R11 ;  /* 0x00000002030b7824 */ /* 0x040fe200078e020b */
[----:B----4-:R-:W-:Y:S01]  /*b1d0*/  PRMT R5, R14, 0x7632, R5 ;  /* 0x000076320e057816 */ /* 0x010fe20000000005 */
[----:B------:R-:W0:Y:S01]  /*b1e0*/  LDS.128 R20, [R61+UR13+0x800] ;  /* 0x0008000d3d147984 */ /* 0x000e220008000c00 */
[----:B-1----:R-:W-:Y:S01]  /*b1f0*/  ISETP.LT.AND P1, PT, R0, UR4, !P0 ;  /* 0x0000000400007c0c */ /* 0x002fe2000c721270 */
[----:B------:R-:W-:Y:S01]  /*b200*/  IMAD R13, R3, 0x2, R11 ;  /* 0x00000002030d7824 */ /* 0x000fe200078e020b */
[----:B------:R-:W-:Y:S01]  /*b210*/  LEA R4, P6, R11, R60, 0x1 ;  /* 0x0000003c0b047211 */ /* 0x000fe200078c08ff */
[----:B------:R1:W-:Y:S01]  /*b220*/  @P2 STG.E.U16 desc[UR26][R6.64], R5 ;  /* 0x0000000506002986 */ /* 0x0003e2000c10151a */
[----:B------:R-:W-:Y:S01]  /*b230*/  LOP3.LUT R0, R132, 0xc4, RZ, 0xfc, !PT ;  /* 0x000000c484007812 */ /* 0x000fe200078efcff */
[----:B------:R-:W4:Y:S02]  /*b240*/  LDCU UR4, c[0x0][0x39c] ;  /* 0x00007380ff0477ac */ /* 0x000f240008000800 */
[----:B------:R5:W-:Y:S01]  /*b250*/  @P3 STG.E.U16 desc[UR26][R8.64], R15 ;  /* 0x0000000f08003986 */ /* 0x000be2000c10151a */
[----:B--2---:R-:W-:Y:S01]  /*b260*/  ISETP.LT.AND P2, PT, R0, UR6, !P0 ;  /* 0x0000000600007c0c */ /* 0x004fe2000c741270 */
[----:B------:R-:W2:Y:S01]  /*b270*/  LDCU UR6, c[0x0][0x39c] ;  /* 0x00007380ff0677ac */ /* 0x000ea20008000800 */
[----:B------:R-:W-:-:S04]  /*b280*/  LOP3.LUT R0, R132, 0xc6, RZ, 0xfc, !PT ;  /* 0x000000c684007812 */ /* 0x000fc800078efcff */
[----:B---3--:R-:W-:Y:S01]  /*b290*/  ISETP.LT.AND P3, PT, R0, UR5, !P0 ;  /* 0x0000000500007c0c */ /* 0x008fe2000c761270 */
[----:B------:R-:W3:Y:S01]  /*b2a0*/  LDCU UR5, c[0x0][0x39c] ;  /* 0x00007380ff0577ac */ /* 0x000ee20008000800 */
[----:B-1----:R-:W-:Y:S02]  /*b2b0*/  LEA.HI.X.SX32 R5, R11, R2, 0x1, P6 ;  /* 0x000000020b057211 */ /* 0x002fe400030f0eff */
[----:B------:R-:W-:Y:S02]  /*b2c0*/  LEA R6, P6, R13, R60, 0x1 ;  /* 0x0000003c0d067211 */ /* 0x000fe400078c08ff */
[----:B-----5:R-:W-:Y:S02]  /*b2d0*/  PRMT R9, R15, 0x7632, R9 ;  /* 0x000076320f097816 */ /* 0x020fe40000000009 */
[----:B------:R-:W-:Y:S01]  /*b2e0*/  LEA.HI.X.SX32 R7, R13, R2, 0x1, P6 ;  /* 0x000000020d077211 */ /* 0x000fe200030f0eff */
[C---:B------:R-:W-:Y:S01]  /*b2f0*/  IMAD R13, R3.reuse, 0x2, R13 ;  /* 0x00000002030d7824 */ /* 0x040fe200078e020d */
[----:B------:R-:W-:Y:S01]  /*b300*/  LOP3.LUT R0, R132, 0xc8, RZ, 0xfc, !PT ;  /* 0x000000c884007812 */ /* 0x000fe200078efcff */
[----:B------:R1:W-:Y:S02]  /*b310*/  @P4 STG.E.U16 desc[UR26][R4.64], R9 ;  /* 0x0000000904004986 */ /* 0x0003e4000c10151a */
[----:B------:R-:W-:Y:S01]  /*b320*/  IMAD R11, R3, 0x2, R13 ;  /* 0x00000002030b7824 */ /* 0x000fe200078e020d */
[----:B----4-:R-:W-:Y:S01]  /*b330*/  ISETP.LT.AND P4, PT, R0, UR4, !P0 ;  /* 0x0000000400007c0c */ /* 0x010fe2000c781270 */
[----:B------:R-:W-:Y:S01]  /*b340*/  @P5 STG.E.U16 desc[UR26][R6.64], R16 ;  /* 0x0000001006005986 */ /* 0x000fe2000c10151a */
[----:B------:R-:W-:Y:S01]  /*b350*/  LEA R8, P5, R13, R60, 0x1 ;  /* 0x0000003c0d087211 */ /* 0x000fe200078a08ff */
[----:B------:R-:W4:Y:S01]  /*b360*/  LDCU UR4, c[0x0][0x39c] ;  /* 0x00007380ff0477ac */ /* 0x000f220008000800 */
        /* <DEDUP_REMOVED lines=11> */
[----:B-1----:R-:W-:Y:S01]  /*b420*/  LEA.HI.X.SX32 R5, R11, R2, 0x1, P6 ;  /* 0x000000020b057211 */ /* 0x002fe200030f0eff */
[----:B------:R-:W-:-:S04]  /*b430*/  IMAD R11, R3, 0x2, R11 ;  /* 0x00000002030b7824 */ /* 0x000fc800078e020b */
[----:B------:R-:W-:Y:S01]  /*b440*/  IMAD R13, R3, 0x2, R11 ;  /* 0x00000002030d7824 */ /* 0x000fe200078e020b */
[C---:B------:R-:W-:Y:S01]  /*b450*/  LEA R6, P6, R11.reuse, R60, 0x1 ;  /* 0x0000003c0b067211 */ /* 0x040fe200078c08ff */
[----:B------:R1:W-:Y:S01]  /*b460*/  @P2 STG.E.U16 desc[UR26][R4.64], R17 ;  /* 0x0000001104002986 */ /* 0x0003e2000c10151a */
[----:B----4-:R-:W-:Y:S01]  /*b470*/  ISETP.LT.AND P2, PT, R0, UR4, !P0 ;  /* 0x0000000400007c0c */ /* 0x010fe2000c741270 */
[----:B------:R-:W4:Y:S01]  /*b480*/  LDCU UR4, c[0x0][0x39c] ;  /* 0x00007380ff0477ac */ /* 0x000f220008000800 */
        /* <DEDUP_REMOVED lines=16> */
[----:B----4-:R-:W-:Y:S01]  /*b590*/  ISETP.LT.AND P4, PT, R0, UR4, !P0 ;  /* 0x0000000400007c0c */ /* 0x010fe2000c781270 */
[----:B------:R1:W-:Y:S01]  /*b5a0*/  @P5 STG.E.U16 desc[UR26][R4.64], R7 ;  /* 0x0000000704005986 */ /* 0x0003e2000c10151a */
[----:B------:R-:W-:Y:S01]  /*b5b0*/  LOP3.LUT R0, R132, 0xd4, RZ, 0xfc, !PT ;  /* 0x000000d484007812 */ /* 0x000fe200078efcff */
[----:B------:R-:W4:Y:S03]  /*b5c0*/  LDCU UR4, c[0x0][0x39c] ;  /* 0x00007380ff0477ac */ /* 0x000f260008000800 */
        /* <DEDUP_REMOVED lines=18> */
[----:B----4-:R-:W-:Y:S01]  /*b6f0*/  ISETP.LT.AND P2, PT, R0, UR4, !P0 ;  /* 0x0000000400007c0c */ /* 0x010fe2000c741270 */
[----:B------:R-:W4:Y:S01]  /*b700*/  LDCU UR4, c[0x0][0x39c] ;  /* 0x00007380ff0477ac */ /* 0x000f220008000800 */
[----:B------:R-:W-:Y:S01]  /*b710*/  LOP3.LUT R0, R132, 0xda, RZ, 0xfc, !PT ;  /* 0x000000da84007812 */ /* 0x000fe200078efcff */
[----:B------:R5:W-:Y:S01]  /*b720*/  @P3 STG.E.U16 desc[UR26][R4.64], R24 ;  /* 0x0000001804003986 */ /* 0x000be2000c10151a */
[-C--:B------:R-:W-:Y:S02]  /*b730*/  LEA R6, P3, R13, R60.reuse, 0x1 ;  /* 0x0000003c0d067211 */ /* 0x080fe400078608ff */
[----:B-1----:R-:W-:Y:S02]  /*b740*/  LEA R8, P6, R11, R60, 0x1 ;  /* 0x0000003c0b087211 */ /* 0x002fe400078c08ff */
[----:B------:R-:W-:-:S02]  /*b750*/  LEA.HI.X.SX32 R7, R13, R2, 0x1, P3 ;  /* 0x000000020d077211 */ /* 0x000fc400018f0eff */
[----:B------:R-:W-:Y:S01]  /*b760*/  LEA.HI.X.SX32 R9, R11, R2, 0x1, P6 ;  /* 0x000000020b097211 */ /* 0x000fe200030f0eff */
[C---:B------:R-:W-:Y:S01]  /*b770*/  IMAD R11, R3.reuse, 0x2, R11 ;  /* 0x00000002030b7824 */ /* 0x040fe200078e020b */
[----:B-----5:R-:W-:Y:S02]  /*b780*/  PRMT R5, R24, 0x7632, R5 ;  /* 0x0000763218057816 */ /* 0x020fe40000000005 */
[----:B---3--:R-:W-:Y:S01]  /*b790*/  ISETP.LT.AND P3, PT, R0, UR5, !P0 ;  /* 0x0000000500007c0c */ /* 0x008fe2000c761270 */
[----:B------:R-:W-:Y:S01]  /*b7a0*/  IMAD R13, R3, 0x2, R11 ;  /* 0x00000002030d7824 */ /* 0x000fe200078e020b */
[----:B------:R-:W-:Y:S01]  /*b7b0*/  LEA R4, P6, R11, R60, 0x1 ;  /* 0x0000003c0b047211 */ /* 0x000fe200078c08ff */
[----:B------:R1:W-:Y:S01]  /*b7c0*/  @P4 STG.E.U16 desc[UR26][R6.64], R5 ;  /* 0x0000000506004986 */ /* 0x0003e2000c10151a */
[----:B------:R-:W-:Y:S01]  /*b7d0*/  LOP3.LUT R0, R132, 0xdc, RZ, 0xfc, !PT ;  /* 0x000000dc84007812 */ /* 0x000fe200078efcff */
[----:B------:R-:W3:Y:S02]  /*b7e0*/  LDCU UR5, c[0x0][0x39c] ;  /* 0x00007380ff0577ac */ /* 0x000ee40008000800 */
[----:B------:R5:W-:Y:S01]  /*b7f0*/  @P5 STG.E.U16 desc[UR26][R8.64], R25 ;  /* 0x0000001908005986 */ /* 0x000be2000c10151a */
[----:B--2---:R-:W-:Y:S01]  /*b800*/  ISETP.LT.AND P4, PT, R0, UR6, !P0 ;  /* 0x0000000600007c0c */ /* 0x004fe2000c781270 */
[----:B------:R-:W2:Y:S01]  /*b810*/  LDCU UR6, c[0x0][0x39c] ;  /* 0x00007380ff0677ac */ /* 0x000ea20008000800 */
[----:B------:R-:W-:-:S04]  /*b820*/  LOP3.LUT R0, R132, 0xde, RZ, 0xfc, !PT ;  /* 0x000000de84007812 */ /* 0x000fc800078efcff */
[----:B----4-:R-:W-:Y:S01]  /*b830*/  ISETP.LT.AND P5, PT, R0, UR4, !P0 ;  /* 0x0000000400007c0c */ /* 0x010fe2000c7a1270 */
[----:B------:R-:W4:Y:S01]  /*b840*/  LDCU UR4, c[0x0][0x39c] ;  /* 0x00007380ff0477ac */ /* 0x000f220008000800 */
        /* <DEDUP_REMOVED lines=8> */
[----:B---3--:R-:W-:Y:S01]  /*b8d0*/  ISETP.LT.AND P1, PT, R0, UR5, !P0 ;  /* 0x0000000500007c0c */ /* 0x008fe2000c721270 */
[----:B------:R-:W-:Y:S01]  /*b8e0*/  @P2 STG.E.U16 desc[UR26][R6.64], R26 ;  /* 0x0000001a06002986 */ /* 0x000fe2000c10151a */
[----:B------:R-:W-:Y:S01]  /*b8f0*/  LEA R8, P2, R13, R60, 0x1 ;  /* 0x0000003c0d087211 */ /* 0x000fe200078408ff */
[----:B------:R-:W3:Y:S01]  /*b900*/  LDCU UR5, c[0x0][0x39c] ;  /* 0x00007380ff0577ac */ /* 0x000ee20008000800 */
[----:B------:R-:W-:-:S02]  /*b910*/  LOP3.LUT R0, R132, 0xe2, RZ, 0xfc, !PT ;  /* 0x000000e284007812 */ /* 0x000fc400078efcff */
        /* <DEDUP_REMOVED lines=28> */
[----:B------:R-:W-:Y:S01]  /*bae0*/  @P1 STG.E.U16 desc[UR26][R8.64], R28 ;  /* 0x0000001c08001986 */ /* 0x000fe2000c10151a */
        /* <DEDUP_REMOVED lines=20> */
[----:B------:R-:W-:Y:S01]  /*bc30*/  LOP3.LUT R0, R132, 0xf0, RZ, 0xfc, !PT ;  /* 0x000000f084007812 */ /* 0x000fe200078efcff */
[----:B------:R5:W-:Y:S01]  /*bc40*/  @P4 STG.E.U16 desc[UR26][R8.64], R10 ;  /* 0x0000000a08004986 */ /* 0x000be2000c10151a */
[----:B------:R-:W-:Y:S01]  /*bc50*/  LEA.HI.X.SX32 R5, R13, R2, 0x1, P6 ;  /* 0x000000020d057211 */ /* 0x000fe200030f0eff */
[C---:B------:R-:W-:Y:S01]  /*bc60*/  IMAD R13, R3.reuse, 0x2, R13 ;  /* 0x00000002030d7824 */ /* 0x040fe200078e020d */
[----:B---3--:R-:W-:Y:S01]  /*bc70*/  ISETP.LT.AND P4, PT, R0, UR5, !P0 ;  /* 0x0000000500007c0c */ /* 0x008fe2000c781270 */
[----:B------:R-:W3:Y:S01]  /*bc80*/  LDCU UR5, c[0x0][0x39c] ;  /* 0x00007380ff0577ac */ /* 0x000ee20008000800 */
[----:B------:R-:W-:Y:S01]  /*bc90*/  LOP3.LUT R0, R132, 0xf2, RZ, 0xfc, !PT ;  /* 0x000000f284007812 */ /* 0x000fe200078efcff */
[----:B------:R-:W-:Y:S01]  /*bca0*/  IMAD R11, R3, 0x2, R13 ;  /* 0x00000002030b7824 */ /* 0x000fe200078e020d */
[----:B------:R0:W-:Y:S01]  /*bcb0*/  @P5 STG.E.U16 desc[UR26][R4.64], R30 ;  /* 0x0000001e04005986 */ /* 0x0001e2000c10151a */
[----:B-1----:R-:W-:-:S03]  /*bcc0*/  LEA R6, P5, R13, R60, 0x1 ;  /* 0x0000003c0d067211 */ /* 0x002fc600078a08ff */
[----:B-----5:R-:W-:Y:S02]  /*bcd0*/  LEA R8, P6, R11, R60, 0x1 ;  /* 0x0000003c0b087211 */ /* 0x020fe400078c08ff */
[-C--:B------:R-:W-:Y:S02]  /*bce0*/  LEA.HI.X.SX32 R7, R13, R2.reuse, 0x1, P5 ;  /* 0x000000020d077211 */ /* 0x080fe400028f0eff */
[----:B------:R-:W-:Y:S01]  /*bcf0*/  LEA.HI.X.SX32 R9, R11, R2, 0x1, P6 ;  /* 0x000000020b097211 */ /* 0x000fe200030f0eff */
[C---:B------:R-:W-:Y:S01]  /*bd00*/  IMAD R11, R3.reuse, 0x2, R11 ;  /* 0x00000002030b7824 */ /* 0x040fe200078e020b */
[----:B----4-:R-:W-:Y:S01]  /*bd10*/  ISETP.LT.AND P5, PT, R0, UR4, !P0 ;  /* 0x0000000400007c0c */ /* 0x010fe2000c7a1270 */
[----:B------:R-:W1:Y:S01]  /*bd20*/  LDCU UR4, c[0x0][0x39c] ;  /* 0x00007380ff0477ac */ /* 0x000e620008000800 */
[----:B0-----:R-:W-:Y:S01]  /*bd30*/  PRMT R5, R30, 0x7632, R5 ;  /* 0x000076321e057816 */ /* 0x001fe20000000005 */
[----:B------:R-:W-:Y:S01]  /*bd40*/  IMAD R13, R3, 0x2, R11 ;  /* 0x00000002030d7824 */ /* 0x000fe200078e020b */
[----:B------:R-:W-:-:S02]  /*bd50*/  LEA R4, P6, R11, R60, 0x1 ;  /* 0x0000003c0b047211 */ /* 0x000fc400078c08ff */
[----:B------:R-:W-:Y:S01]  /*bd60*/  LOP3.LUT R0, R132, 0xf4, RZ, 0xfc, !PT ;  /* 0x000000f484007812 */ /* 0x000fe200078efcff */
[----:B------:R0:W-:Y:S03]  /*bd70*/  @P1 STG.E.U16 desc[UR26][R6.64], R5 ;  /* 0x0000000506001986 */ /* 0x0001e6000c10151a */
[----:B--2---:R-:W-:Y:S01]  /*bd80*/  ISETP.LT.AND P1, PT, R0, UR6, !P0 ;  /* 0x0000000600007c0c */ /* 0x004fe2000c721270 */
[----:B------:R2:W-:Y:S01]  /*bd90*/  @P2 STG.E.U16 desc[UR26][R8.64], R31 ;  /* 0x0000001f08002986 */ /* 0x0005e2000c10151a */
[----:B------:R-:W-:Y:S01]  /*bda0*/  LOP3.LUT R0, R132, 0xf6, RZ, 0xfc, !PT ;  /* 0x000000f684007812 */ /* 0x000fe200078efcff */
[----:B------:R-:W4:Y:S03]  /*bdb0*/  LDCU UR6, c[0x0][0x39c] ;  /* 0x00007380ff0677ac */ /* 0x000f260008000800 */
[----:B---3--:R-:W-:Y:S01]  /*bdc0*/  ISETP.LT.AND P2, PT, R0, UR5, !P0 ;  /* 0x0000000500007c0c */ /* 0x008fe2000c741270 */
[----:B------:R-:W3:Y:S01]  /*bdd0*/  LDCU UR5, c[0x0][0x39c] ;  /* 0x00007380ff0577ac */ /* 0x000ee20008000800 */
[----:B------:R-:W-:-:S02]  /*bde0*/  LOP3.LUT R0, R132, 0xf8, RZ, 0xfc, !PT ;  /* 0x000000f884007812 */ /* 0x000fc400078efcff */
[----:B0-----:R-:W-:Y:S01]  /*bdf0*/  LEA.HI.X.SX32 R5, R11, R2, 0x1, P6 ;  /* 0x000000020b057211 */ /* 0x001fe200030f0eff */
[----:B------:R-:W-:Y:S01]  /*be00*/  IMAD R11, R3, 0x2, R13 ;  /* 0x00000002030b7824 */ /* 0x000fe200078e020d */
[----:B------:R-:W-:Y:S02]  /*be10*/  LEA R6, P6, R13, R60, 0x1 ;  /* 0x0000003c0d067211 */ /* 0x000fe400078c08ff */
[----:B--2---:R-:W-:Y:S02]  /*be20*/  PRMT R9, R31, 0x7632, R9 ;  /* 0x000076321f097816 */ /* 0x004fe40000000009 */
[----:B------:R-:W-:Y:S01]  /*be30*/  LEA.HI.X.SX32 R7, R13, R2, 0x1, P6 ;  /* 0x000000020d077211 */ /* 0x000fe200030f0eff */
[C---:B------:R-:W-:Y:S02]  /*be40*/  IMAD R13, R3.reuse, 0x2, R11 ;  /* 0x00000002030d7824 */ /* 0x040fe400078e020b */
[----:B------:R0:W-:Y:S01]  /*be50*/  @P3 STG.E.U16 desc[UR26][R4.64], R9 ;  /* 0x0000000904003986 */ /* 0x0001e2000c10151a */
[----:B-1----:R-:W-:Y:S01]  /*be60*/  ISETP.LT.AND P3, PT, R0, UR4, !P0 ;  /* 0x0000000400007c0c */ /* 0x002fe2000c761270 */
[----:B------:R-:W-:Y:S01]  /*be70*/  IMAD R15, R3, 0x2, R13 ;  /* 0x00000002030f7824 */ /* 0x000fe200078e020d */
[----:B------:R-:W1:Y:S01]  /*be80*/  LDCU UR4, c[0x0][0x39c] ;  /* 0x00007380ff0477ac */ /* 0x000e620008000800 */
[----:B------:R2:W-:Y:S01]  /*be90*/  @P4 STG.E.U16 desc[UR26][R6.64], R20 ;  /* 0x0000001406004986 */ /* 0x0005e2000c10151a */
[----:B------:R-:W-:-:S02]  /*bea0*/  LEA R8, P4, R11, R60, 0x1 ;  /* 0x0000003c0b087211 */ /* 0x000fc400078808ff */
[----:B------:R-:W-:Y:S02]  /*beb0*/  LOP3.LUT R0, R132, 0xfa, RZ, 0xfc, !PT ;  /* 0x000000fa84007812 */ /* 0x000fe400078efcff */
[----:B0-----:R-:W-:Y:S01]  /*bec0*/  LEA.HI.X.SX32 R9, R11, R2, 0x1, P4 ;  /* 0x000000020b097211 */ /* 0x001fe200020f0eff */
[C---:B------:R-:W-:Y:S01]  /*bed0*/  IMAD R11, R3.reuse, 0x2, R15 ;  /* 0x00000002030b7824 */ /* 0x040fe200078e020f */
[----:B------:R-:W-:Y:S02]  /*bee0*/  PRMT R5, R20, 0x7632, R5 ;  /* 0x0000763214057816 */ /* 0x000fe40000000005 */
[----:B---3--:R-:W-:Y:S01]  /*bef0*/  ISETP.LT.AND P4, PT, R0, UR5, !P0 ;  /* 0x0000000500007c0c */ /* 0x008fe2000c781270 */
[----:B------:R-:W-:Y:S01]  /*bf00*/  IMAD R17, R3, 0x2, R11 ;  /* 0x0000000203117824 */ /* 0x000fe200078e020b */
[-C--:B--2---:R-:W-:Y:S01]  /*bf10*/  LEA R6, P6, R15, R60.reuse, 0x1 ;  /* 0x0000003c0f067211 */ /* 0x084fe200078c08ff */
[----:B------:R0:W-:Y:S01]  /*bf20*/  @P5 STG.E.U16 desc[UR26][R8.64], R5 ;  /* 0x0000000508005986 */ /* 0x0001e2000c10151a */
[----:B------:R-:W-:Y:S01]  /*bf30*/  LEA R4, P5, R13, R60, 0x1 ;  /* 0x0000003c0d047211 */ /* 0x000fe200078a08ff */
[----:B------:R-:W-:Y:S01]  /*bf40*/  IMAD R19, R3, 0x2, R17 ;  /* 0x0000000203137824 */ /* 0x000fe200078e0211 */
[----:B------:R-:W-:-:S02]  /*bf50*/  LOP3.LUT R0, R132, 0xfe, RZ, 0xfc, !PT ;  /* 0x000000fe84007812 */ /* 0x000fc400078efcff */
[----:B------:R-:W-:Y:S01]  /*bf60*/  LOP3.LUT R132, R132, 0xfc, RZ, 0xfc, !PT ;  /* 0x000000fc84847812 */ /* 0x000fe200078efcff */
[----:B------:R-:W-:Y:S01]  /*bf70*/  IMAD R3, R3, 0x2, R19 ;  /* 0x0000000203037824 */ /* 0x000fe200078e0213 */
[----:B------:R-:W-:Y:S02]  /*bf80*/  LEA.HI.X.SX32 R7, R15, R2, 0x1, P6 ;  /* 0x000000020f077211 */ /* 0x000fe400030f0eff */
[----:B------:R-:W-:Y:S02]  /*bf90*/  LEA R12, P6, R17, R60, 0x1 ;  /* 0x0000003c110c7211 */ /* 0x000fe400078c08ff */
[----:B0-----:R-:W-:Y:S02]  /*bfa0*/  LEA.HI.X.SX32 R5, R13, R2, 0x1, P5 ;  /* 0x000000020d057211 */ /* 0x001fe400028f0eff */
[----:B------:R-:W-:Y:S02]  /*bfb0*/  LEA R10, P5, R11, R60, 0x1 ;  /* 0x0000003c0b0a7211 */ /* 0x000fe400078a08ff */
[-C--:B------:R-:W-:Y:S01]  /*bfc0*/  LEA.HI.X.SX32 R13, R17, R2.reuse, 0x1, P6 ;  /* 0x00000002110d7211 */ /* 0x080fe200030f0eff */
[----:B------:R0:W-:Y:S01]  /*bfd0*/  @P1 STG.E.U16 desc[UR26][R4.64], R21 ;  /* 0x0000001504001986 */ /* 0x0001e2000c10151a */
[----:B------:R-:W-:-:S02]  /*bfe0*/  LEA.HI.X.SX32 R11, R11, R2, 0x1, P5 ;  /* 0x000000020b0b7211 */ /* 0x000fc400028f0eff */
[-C--:B------:R-:W-:Y:S02]  /*bff0*/  LEA R8, P5, R3, R60.reuse, 0x1 ;  /* 0x0000003c03087211 */ /* 0x080fe400078a08ff */
[----:B------:R-:W-:Y:S02]  /*c000*/  LEA R60, P6, R19, R60, 0x1 ;  /* 0x0000003c133c7211 */ /* 0x000fe400078c08ff */
[----:B------:R-:W-:Y:S02]  /*c010*/  LEA.HI.X.SX32 R9, R3, R2, 0x1, P5 ;  /* 0x0000000203097211 */ /* 0x000fe400028f0eff */
[----:B----4-:R-:W-:Y:S02]  /*c020*/  ISETP.LT.AND P5, PT, R0, UR6, !P0 ;  /* 0x0000000600007c0c */ /* 0x010fe4000c7a1270 */
[----:B-1----:R-:W-:Y:S02]  /*c030*/  ISETP.LT.AND P0, PT, R132, UR4, !P0 ;  /* 0x0000000484007c0c */ /* 0x002fe4000c701270 */
[----:B------:R-:W-:-:S02]  /*c040*/  PRMT R3, R21, 0x7632, R3 ;  /* 0x0000763215037816 */ /* 0x000fc40000000003 */
[----:B------:R-:W-:Y:S02]  /*c050*/  PRMT R0, R22, 0x7632, R0 ;  /* 0x0000763216007816 */ /* 0x000fe40000000000 */
[----:B------:R-:W-:Y:S01]  /*c060*/  LEA.HI.X.SX32 R61, R19, R2, 0x1, P6 ;  /* 0x00000002133d7211 */ /* 0x000fe200030f0eff */
[----:B------:R0:W-:Y:S01]  /*c070*/  @P2 STG.E.U16 desc[UR26][R6.64], R3 ;  /* 0x0000000306002986 */ /* 0x0001e2000c10151a */
[----:B------:R-:W-:-:S03]  /*c080*/  PRMT R2, R23, 0x7632, R2 ;  /* 0x0000763217027816 */ /* 0x000fc60000000002 */
[----:B------:R0:W-:Y:S04]  /*c090*/  @P3 STG.E.U16 desc[UR26][R10.64], R22 ;  /* 0x000000160a003986 */ /* 0x0001e8000c10151a */
[----:B------:R0:W-:Y:S04]  /*c0a0*/  @P4 STG.E.U16 desc[UR26][R12.64], R0 ;  /* 0x000000000c004986 */ /* 0x0001e8000c10151a */
[----:B------:R0:W-:Y:S04]  /*c0b0*/  @P0 STG.E.U16 desc[UR26][R60.64], R23 ;  /* 0x000000173c000986 */ /* 0x0001e8000c10151a */
[----:B------:R0:W-:Y:S01]  /*c0c0*/  @P5 STG.E.U16 desc[UR26][R8.64], R2 ;  /* 0x0000000208005986 */ /* 0x0001e2000c10151a */
[----:B------:R-:W-:Y:S06]  /*c0d0*/  BAR.SYNC.DEFER_BLOCKING 0x0 ;  /* 0x0000000000007b1d */ /* 0x000fec0000010000 */
[----:B------:R-:W-:Y:S05]  /*c0e0*/  BRA.U UP0, `(.L_x_13) ;  /* 0x0000000100a07547 */ /* 0x000fea000b800000 */
[----:B------:R-:W1:Y:S01]  /*c0f0*/  S2UR UR5, SR_CgaCtaId ;  /* 0x00000000000579c3 */ /* 0x000e620000008800 */
[----:B------:R-:W-:Y:S01]  /*c100*/  NOP ;  /* 0x0000000000007918 */ /* 0x000fe20000000000 */
[----:B------:R-:W-:Y:S01]  /*c110*/  UMOV UR4, 0x50 ;  /* 0x0000005000047882 */ /* 0x000fe20000000000 */
[----:B0-----:R-:W-:Y:S02]  /*c120*/  IMAD.U32 R0, RZ, RZ, UR12 ;  /* 0x0000000cff007e24 */ /* 0x001fe4000f8e00ff */
[----:B------:R-:W-:Y:S02]  /*c130*/  IMAD.MOV.U32 R3, RZ, RZ, 0xff ;  /* 0x000000ffff037424 */ /* 0x000fe400078e00ff */
[----:B------:R-:W-:Y:S01]  /*c140*/  IMAD.MOV.U32 R7, RZ, RZ, 0x1 ;  /* 0x00000001ff077424 */ /* 0x000fe200078e00ff */
[----:B------:R-:W-:-:S04]  /*c150*/  LOP3.LUT R0, R0, 0xffff, RZ, 0xc0, !PT ;  /* 0x0000ffff00007812 */ /* 0x000fc800078ec0ff */
[----:B------:R-:W-:-:S05]  /*c160*/  SHF.R.U32.HI R0, RZ, 0x5, R0 ;  /* 0x00000005ff007819 */ /* 0x000fca0000011600 */
[----:B------:R-:W-:Y:S01]  /*c170*/  VIADD R2, R0, 0x10 ;  /* 0x0000001000027836 */ /* 0x000fe20000000000 */
[----:B------:R-:W-:Y:S01]  /*c180*/  SHF.L.U32 R0, R3, R0, RZ ;  /* 0x0000000003007219 */ /* 0x000fe200000006ff */
[----:B-1----:R-:W-:-:S03]  /*c190*/  ULEA UR6, UR5, UR4, 0x18 ;  /* 0x0000000405067291 */ /* 0x002fc6000f8ec0ff */
[----:B------:R-:W-:-:S04]  /*c1a0*/  SHF.L.U32 R3, R7, R2, RZ ;  /* 0x0000000207037219 */ /* 0x000fc800000006ff */
[----:B------:R-:W-:Y:S02]  /*c1b0*/  LOP3.LUT R0, R3, R0, RZ, 0xfc, !PT ;  /* 0x0000000003007212 */ /* 0x000fe400078efcff */
[----:B------:R-:W0:Y:S02]  /*c1c0*/  LDS R5, [UR6] ;  /* 0x00000006ff057984 */ /* 0x000e240008000800 */
[C---:B------:R-:W-:Y:S02]  /*c1d0*/  LOP3.LUT R2, R0.reuse, 0xffff, RZ, 0xc0, !PT ;  /* 0x0000ffff00027812 */ /* 0x040fe400078ec0ff */
[----:B0-----:R-:W-:-:S04]  /*c1e0*/  LOP3.LUT R3, R0, 0xffff, R5, 0x80, !PT ;  /* 0x0000ffff00037812 */ /* 0x001fc800078e8005 */
[----:B------:R-:W-:-:S13]  /*c1f0*/  ISETP.NE.AND P0, PT, R3, R2, PT ;  /* 0x000000020300720c */ /* 0x000fda0003f05270 */
[----:B------:R-:W-:Y:S05]  /*c200*/  @P0 BRA `(.L_x_14) ;  /* 0x0000000000500947 */ /* 0x000fea0003800000 */
[----:B------:R-:W-:Y:S02]  /*c210*/  SHF.R.U32.HI R5, RZ, 0x10, R5 ;  /* 0x00000010ff057819 */ /* 0x000fe40000011605 */
[----:B------:R-:W-:-:S04]  /*c220*/  SHF.R.U32.HI R2, RZ, 0x10, R0 ;  /* 0x00000010ff027819 */ /* 0x000fc80000011600 */
[----:B------:R-:W-:-:S04]  /*c230*/  LOP3.LUT R5, R5, R2, RZ, 0xc0, !PT ;  /* 0x0000000205057212 */ /* 0x000fc800078ec0ff */
[----:B------:R-:W-:-:S13]  /*c240*/  ISETP.NE.AND P0, PT, R5, R2, PT ;  /* 0x000000020500720c */ /* 0x000fda0003f05270 */
[----:B------:R-:W-:Y:S05]  /*c250*/  @P0 BRA `(.L_x_15) ;  /* 0x0000000000300947 */ /* 0x000fea0003800000 */
[----:B------:R-:W-:Y:S01]  /*c260*/  R2UR UR4, R0 ;  /* 0x00000000000472ca */ /* 0x000fe200000e0000 */
[----:B------:R-:W-:Y:S01]  /*c270*/  VOTEU.ANY UR5, UPT, PT ;  /* 0x0000000000057886 */ /* 0x000fe200038e0100 */
[----:B------:R-:W0:Y:S01]  /*c280*/  S2R R0, SR_LANEID ;  /* 0x0000000000007919 */ /* 0x000e220000000000 */
[----:B------:R-:W-:-:S10]  /*c290*/  UFLO.U32 UR5, UR5 ;  /* 0x00000005000572bd */ /* 0x000fd400080e0000 */
[----:B------:R-:W-:-:S06]  /*c2a0*/  ULOP3.LUT UR4, URZ, UR4, URZ, 0x33, !UPT ;  /* 0x00000004ff047292 */ /* 0x000fcc000f8e33ff */
[----:B------:R-:W-:-:S04]  /*c2b0*/  IMAD.U32 R2, RZ, RZ, UR4 ;  /* 0x00000004ff027e24 */ /* 0x000fc8000f8e00ff */
[----:B------:R-:W1:Y:S02]  /*c2c0*/  REDUX UR7, R2 ;  /* 0x00000000020773c4 */ /* 0x000e640000000000 */
[----:B------:R2:W-:Y:S01]  /*c2d0*/  UTCATOMSWS.AND URZ, UR4 ;  /* 0x0000000400ff79e3 */ /* 0x0005e20008000000 */
[----:B0-----:R-:W-:Y:S01]  /*c2e0*/  ISETP.EQ.U32.AND P0, PT, R0, UR5, PT ;  /* 0x0000000500007c0c */ /* 0x001fe2000bf02070 */
[----:B-1----:R-:W-:-:S12]  /*c2f0*/  IMAD.U32 R0, RZ, RZ, UR7 ;  /* 0x00000007ff007e24 */ /* 0x002fd8000f8e00ff */
[----:B------:R2:W-:Y:S01]  /*c300*/  @P0 ATOMS.AND RZ, [UR6], R0 ;  /* 0x00000000ffff098c */ /* 0x0005e2000a800006 */
[----:B------:R-:W-:Y:S05]  /*c310*/  BRA `(.L_x_13) ;  /* 0x0000000000147947 */ /* 0x000fea0003800000 */
.L_x_15:
[----:B------:R-:W-:-:S07]  /*c320*/  MOV R2, 0xc340 ;  /* 0x0000c34000027802 */ /* 0x000fce0000000f00 */
[----:B------:R-:W-:Y:S05]  /*c330*/  CALL.REL.NOINC `($__internal_0_$__cuda_sm10x_tcgen05_guardrail_trap_col_being_dealloced_not_returned_by_alloc) ;  /* 0x00000000002c7944 */ /* 0x000fea0003c00000 */
[----:B------:R-:W-:Y:S05]  /*c340*/  BRA `(.L_x_13) ;  /* 0x0000000000087947 */ /* 0x000fea0003800000 */
.L_x_14:
[----:B------:R-:W-:-:S07]  /*c350*/  MOV R2, 0xc370 ;  /* 0x0000c37000027802 */ /* 0x000fce0000000f00 */
[----:B------:R-:W-:Y:S05]  /*c360*/  CALL.REL.NOINC `($__internal_2_$__cuda_sm10x_tcgen05_guardrail_trap_unallocated_columns_being_dealloced) ;  /* 0x0000000000387944 */ /* 0x000fea0003c00000 */
.L_x_13:
[----:B------:R-:W-:Y:S01]  /*c370*/  NOP ;  /* 0x0000000000007918 */ /* 0x000fe20000000000 */
[----:B--2---:R-:W-:Y:S05]  /*c380*/  EXIT ;  /* 0x000000000000794d */ /* 0x004fea0003800000 */
.L_x_8:
[----:B------:R-:W0:Y:S02]  /*c390*/  SYNCS.PHASECHK.TRANS64.TRYWAIT P0, [UR15], R176 ;  /* 0x000000b0ff0075a7 */ /* 0x000e24000800110f */
[----:B0-----:R-:W-:Y:S05]  /*c3a0*/  @!P0 BRA `(.L_x_8) ;  /* 0xfffffffc00f88947 */ /* 0x001fea000383ffff */
[----:B------:R-:W-:Y:S05]  /*c3b0*/  BRA `(.L_x_16) ;  /* 0xffffffa000a07947 */ /* 0x000fea000383ffff */
.L_x_12:
[----:B------:R-:W1:Y:S02]  /*c3c0*/  SYNCS.PHASECHK.TRANS64.TRYWAIT P0, [UR15], R4 ;  /* 0x00000004ff0075a7 */ /* 0x000e64000800110f */
[----:B-1----:R-:W-:Y:S05]  /*c3d0*/  @!P0 BRA `(.L_x_12) ;  /* 0xfffffffc00f88947 */ /* 0x002fea000383ffff */
[----:B------:R-:W-:Y:S05]  /*c3e0*/  BRA `(.L_x_11) ;  /* 0xffffffb800747947 */ /* 0x000fea000383ffff */
        .weak           $__internal_0_$__cuda_sm10x_tcgen05_guardrail_trap_col_being_dealloced_not_returned_by_alloc
        .type           $__internal_0_$__cuda_sm10x_tcgen05_guardrail_trap_col_being_dealloced_not_returned_by_alloc,@function
        .size           $__internal_0_$__cuda_sm10x_tcgen05_guardrail_trap_col_being_dealloced_not_returned_by_alloc,($__internal_1_$__cuda_sm10x_tcgen05_guardrail_trap_phase_invalid_during_alloc - $__internal_0_$__cuda_sm10x_tcgen05_guardrail_trap_col_being_dealloced_not_returned_by_alloc)
$__internal_0_$__cuda_sm10x_tcgen05_guardrail_trap_col_being_dealloced_not_returned_by_alloc:
[----:B------:R-:W-:Y:S05]  /*c3f0*/  BPT.TRAP 0x1 ;  /* 0x000000040000795c */ /* 0x000fea0000300000 */
[----:B------:R-:W-:-:S04]  /*c400*/  IMAD.MOV.U32 R3, RZ, RZ, 0x0 ;  /* 0x00000000ff037424 */ /* 0x000fc800078e00ff */
[----:B------:R-:W-:Y:S05]  /*c410*/  RET.REL.NODEC R2 `(matmul_kernel) ;  /* 0xffffff3802f87950 */ /* 0x000fea0003c3ffff */
        .weak           $__internal_1_$__cuda_sm10x_tcgen05_guardrail_trap_phase_invalid_during_alloc
        .type           $__internal_1_$__cuda_sm10x_tcgen05_guardrail_trap_phase_invalid_during_alloc,@function
        .size           $__internal_1_$__cuda_sm10x_tcgen05_guardrail_trap_phase_invalid_during_alloc,($__internal_2_$__cuda_sm10x_tcgen05_guardrail_trap_unallocated_columns_being_dealloced - $__internal_1_$__cuda_sm10x_tcgen05_guardrail_trap_phase_invalid_during_alloc)
$__internal_1_$__cuda_sm10x_tcgen05_guardrail_trap_phase_invalid_during_alloc:
[----:B------:R-:W-:Y:S05]  /*c420*/  BPT.TRAP 0x1 ;  /* 0x000000040000795c */ /* 0x000fea0000300000 */
[----:B------:R-:W-:-:S04]  /*c430*/  IMAD.MOV.U32 R3, RZ, RZ, 0x0 ;  /* 0x00000000ff037424 */ /* 0x000fc800078e00ff */
[----:B------:R-:W-:Y:S05]  /*c440*/  RET.REL.NODEC R2 `(matmul_kernel) ;  /* 0xffffff3802ec7950 */ /* 0x000fea0003c3ffff */
        .weak           $__internal_2_$__cuda_sm10x_tcgen05_guardrail_trap_unallocated_columns_being_dealloced
        .type           $__internal_2_$__cuda_sm10x_tcgen05_guardrail_trap_unallocated_columns_being_dealloced,@function
        .size           $__internal_2_$__cuda_sm10x_tcgen05_guardrail_trap_unallocated_columns_being_dealloced,(.L_x_20 - $__internal_2_$__cuda_sm10x_tcgen05_guardrail_trap_unallocated_columns_being_dealloced)
$__internal_2_$__cuda_sm10x_tcgen05_guardrail_trap_unallocated_columns_being_dealloced:
[----:B------:R-:W-:Y:S05]  /*c450*/  BPT.TRAP 0x1 ;  /* 0x000000040000795c */ /* 0x000fea0000300000 */
[----:B------:R-:W-:-:S04]  /*c460*/  IMAD.MOV.U32 R3, RZ, RZ, 0x0 ;  /* 0x00000000ff037424 */ /* 0x000fc800078e00ff */
[----:B------:R-:W-:Y:S05]  /*c470*/  RET.REL.NODEC R2 `(matmul_kernel) ;  /* 0xffffff3802e07950 */ /* 0x000fea0003c3ffff */
.L_x_17:
[----:B------:R-:W-:-:S00]  /*c480*/  BRA `(.L_x_17) ;  /* 0xfffffffc00fc7947 */ /* 0x000fc0000383ffff */
[----:B------:R-:W-:-:S00]  /*c490*/  NOP ;  /* 0x0000000000007918 */ /* 0x000fc00000000000 */
        /* <DEDUP_REMOVED lines=14> */
.L_x_20:


//--------------------- .nv.shared.matmul_kernel  --------------------------
	.section	.nv.shared.matmul_kernel,"aw",@nobits
	.sectionflags	@""
	.align	16
	.zero		1024


//--------------------- .nv.shared.reserved.0     --------------------------
	.section	.nv.shared.reserved.0,"aw",@nobits
	.align	8
	.weak		__nv_reservedSMEM_offset_0_alias
	.size		__nv_reservedSMEM_offset_0_alias, 0, 64
	.other		__nv_reservedSMEM_offset_0_alias,@"STO_CUDA_RESERVED_SHARED STV_DEFAULT"
__nv_reservedSMEM_offset_0_alias:
	.zero		0
.nv.shared.reserved.0:
	.zero		64
	.weak		__nv_reservedSMEM_allocation_phase
	.type		__nv_reservedSMEM_allocation_phase,@object
	.size		__nv_reservedSMEM_allocation_phase,(.L_0 - __nv_reservedSMEM_allocation_phase)
__nv_reservedSMEM_allocation_phase:
	.zero		1
.L_0:
	.zero		7
	.weak		__nv_reservedSMEM_devtool_atexit_pc
	.type		__nv_reservedSMEM_devtool_atexit_pc,@object
	.size		__nv_reservedSMEM_devtool_atexit_pc,(__nv_reservedSMEM_allocation_mask - __nv_reservedSMEM_devtool_atexit_pc)
__nv_reservedSMEM_devtool_atexit_pc:
	.zero		8
	.weak		__nv_reservedSMEM_allocation_mask
	.type		__nv_reservedSMEM_allocation_mask,@object
	.size		__nv_reservedSMEM_allocation_mask,(.L_2 - __nv_reservedSMEM_allocation_mask)
__nv_reservedSMEM_allocation_mask:
	.zero		4
.L_2:


//--------------------- .nv.constant0.matmul_kernel --------------------------
	.section	.nv.constant0.matmul_kernel,"a",@progbits
	.sectionflags	@""
	.align	4
.nv.constant0.matmul_kernel:
	.zero		976


//--------------------- SYMBOLS --------------------------

	.type		.nv.reservedSmem.offset0,@object
	.size		.nv.reservedSmem.offset0,0x4
	.type		.nv.reservedSmem.cap,@object
	.size		.nv.reservedSmem.cap,0x4
